// auto-generated by cutlass_sweep.gemm — config: {"arch": "sm_100", "cluster_m": 1, "cluster_n": 1, "dtype": "fp16", "dtype_b": "fp16", "layout": "nt", "stages": 0, "tile_k": 128, "tile_m": 64, "tile_n": 80}
#include "cutlass/cutlass.h"
#include "cutlass/gemm/collective/collective_builder.hpp"
#include "cutlass/gemm/device/gemm_universal_adapter.h"
#include "cutlass/gemm/kernel/gemm_universal.hpp"
#include "cutlass/epilogue/collective/collective_builder.hpp"

using ElemA = cutlass::half_t;
using ElemB = cutlass::half_t;
using ElemCD = cutlass::half_t;
using Acc  = float;
using TileShape    = cute::Shape<cute::_64, cute::_80, cute::_128>;
using ClusterShape = cute::Shape<cute::_1, cute::_1, cute::_1>;

using CollectiveEpilogue = typename cutlass::epilogue::collective::CollectiveBuilder<
    cutlass::arch::Sm100, cutlass::arch::OpClassTensorOp,
    TileShape, ClusterShape,
    cutlass::epilogue::collective::EpilogueTileAuto,
    Acc, Acc,
    ElemCD, cutlass::layout::RowMajor, 128 / cutlass::sizeof_bits<ElemCD>::value,
    ElemCD, cutlass::layout::RowMajor, 128 / cutlass::sizeof_bits<ElemCD>::value,
    cutlass::epilogue::collective::EpilogueScheduleAuto
  >::CollectiveOp;

using CollectiveMainloop = typename cutlass::gemm::collective::CollectiveBuilder<
    cutlass::arch::Sm100, cutlass::arch::OpClassTensorOp,
    ElemA, cutlass::layout::RowMajor, 128 / cutlass::sizeof_bits<ElemA>::value,
    ElemB, cutlass::layout::ColumnMajor, 128 / cutlass::sizeof_bits<ElemB>::value,
    Acc,
    TileShape, ClusterShape,
    cutlass::gemm::collective::StageCountAutoCarveout<static_cast<int>(sizeof(typename CollectiveEpilogue::SharedStorage))>,
    cutlass::gemm::collective::KernelScheduleAuto
  >::CollectiveOp;

using GemmKernel = cutlass::gemm::kernel::GemmUniversal<
    cute::Shape<int,int,int,int>,
    CollectiveMainloop,
    CollectiveEpilogue
>;
using Gemm = cutlass::gemm::device::GemmUniversalAdapter<GemmKernel>;

// Force the device kernel symbol into the cubin without needing a host main.
auto* _anchor = &cutlass::device_kernel<GemmKernel>;


// ===== COMPILED SASS (sm_100a) =====

	.target	sm_100a

	.elftype	@"ET_EXEC"


//--------------------- .note.nv.tkinfo           --------------------------
	.section	.note.nv.tkinfo,"",@"SHT_NOTE"
	.sectionflags	@"SHF_NOTE_NV_TKINFO"
	.tkinfo
        /*0018*/ 	.word	0x00000002
        /*0030*/ 	.string	""
        /*0030*/ 	.string	"ptxas"
        /*0030*/ 	.string	"Cuda compilation tools, release 13.0, V13.0.88"
        /*0030*/ 	.string	"Build cuda_13.0.r13.0/compiler.36424714_0"
        /*0030*/ 	.string	"-arch sm_100a -m 64 "



//--------------------- .note.nv.cuinfo           --------------------------
	.section	.note.nv.cuinfo,"",@"SHT_NOTE"
	.sectionflags	@"SHF_NOTE_NV_CUINFO"
        /*0018*/ 	.short	0x0002
        /*001a*/ 	.short	0x0064
        /*001c*/ 	.short	0x0082
	.zero		2


//--------------------- .nv.info                  --------------------------
	.section	.nv.info,"",@"SHT_CUDA_INFO"
	.align	4


	//----- nvinfo : EIATTR_REGCOUNT
	.align		4
        /*0000*/ 	.byte	0x04, 0x2f
        /*0002*/ 	.short	(.L_19 - .L_18)
	.align		4
.L_18:
        /*0004*/ 	.word	index@(_ZN7cutlass13device_kernelINS_4gemm6kernel13GemmUniversalIN4cute5tupleIJiiiiEEENS1_10collective13CollectiveMmaINS1_35MainloopSm100TmaUmmaWarpSpecializedILi5ELi2ELi4ENS5_IJNS4_1CILi1EEESB_SB_EEEEENS5_IJNSA_ILi64EEENSA_ILi80EEENSA_ILi128EEEEEENS_6half_tENS5_IJlSB_lEEESI_SJ_NS4_8TiledMMAINS4_8MMA_AtomIJNS4_20SM100_MMA_F16BF16_SSISI_SI_fLi64ELi80ELNS4_4UMMA5MajorE0ELSO_0ELNSN_7ScaleInE0ELSP_0EEEEEENS4_6LayoutISC_NS5_IJNSA_ILi0EEEST_ST_EEEEENS5_IJNS4_10UnderscoreESW_SW_EEEEENS4_13SM90_TMA_LOADENS4_14ComposedLayoutINS4_7SwizzleILi3ELi4ELi3EEENS4_18smem_ptr_flag_bitsILi16EEENSS_INS5_IJNSA_ILi8EEESE_EEENS5_IJSE_SB_EEEEEEEvNS4_8identityESZ_S19_vS1A_EENS_8epilogue10collective18CollectiveEpilogueINS1C_23Sm100TmaWarpSpecializedILi2ELi1ELi40ELb1ELb0EEEJSH_NS5_IJNSS_ISE_SB_EENSS_ISF_SB_EEEEESI_SJ_SI_SJ_NS1C_6fusion15FusionCallbacksIS1G_NS1K_17LinearCombinationISI_fSI_fLNS_15FloatRoundStyleE2EEESH_S1J_JEEENS4_5SM1004TMEM4LOAD26SM100_TMEM_LOAD_16dp256b2xESZ_NS10_INS11_ILi1ELi4ELi3EEES14_NSS_INS5_IJS15_NSA_ILi16EEEEEENS5_IJS1V_SB_EEEEEEENS4_17SM75_U32x4_LDSM_NENS4_14SM90_TMA_STOREES1Z_NS4_17SM90_U32x4_STSM_NENS4_39AutoVectorizingCopyWithAssumedAlignmentILi128EEEEEEvvEEEEvNT_6ParamsE)
        /*0008*/ 	.word	0x0000007f


	//----- nvinfo : EIATTR_FRAME_SIZE
	.align		4
.L_19:
        /*000c*/ 	.byte	0x04, 0x11
        /*000e*/ 	.short	(.L_21 - .L_20)
	.align		4
.L_20:
        /*0010*/ 	.word	index@($__internal_2_$__cuda_sm10x_tcgen05_guardrail_trap_unallocated_columns_being_dealloced)
        /*0014*/ 	.word	0x00000000


	//----- nvinfo : EIATTR_FRAME_SIZE
	.align		4
.L_21:
        /*0018*/ 	.byte	0x04, 0x11
        /*001a*/ 	.short	(.L_23 - .L_22)
	.align		4
.L_22:
        /*001c*/ 	.word	index@($__internal_1_$__cuda_sm10x_tcgen05_guardrail_trap_phase_invalid_during_alloc)
        /*0020*/ 	.word	0x00000000


	//----- nvinfo : EIATTR_FRAME_SIZE
	.align		4
.L_23:
        /*0024*/ 	.byte	0x04, 0x11
        /*0026*/ 	.short	(.L_25 - .L_24)
	.align		4
.L_24:
        /*0028*/ 	.word	index@($__internal_0_$__cuda_sm10x_tcgen05_guardrail_trap_col_being_dealloced_not_returned_by_alloc)
        /*002c*/ 	.word	0x00000000


	//----- nvinfo : EIATTR_FRAME_SIZE
	.align		4
.L_25:
        /*0030*/ 	.byte	0x04, 0x11
        /*0032*/ 	.short	(.L_27 - .L_26)
	.align		4
.L_26:
        /*0034*/ 	.word	index@(_ZN7cutlass13device_kernelINS_4gemm6kernel13GemmUniversalIN4cute5tupleIJiiiiEEENS1_10collective13CollectiveMmaINS1_35MainloopSm100TmaUmmaWarpSpecializedILi5ELi2ELi4ENS5_IJNS4_1CILi1EEESB_SB_EEEEENS5_IJNSA_ILi64EEENSA_ILi80EEENSA_ILi128EEEEEENS_6half_tENS5_IJlSB_lEEESI_SJ_NS4_8TiledMMAINS4_8MMA_AtomIJNS4_20SM100_MMA_F16BF16_SSISI_SI_fLi64ELi80ELNS4_4UMMA5MajorE0ELSO_0ELNSN_7ScaleInE0ELSP_0EEEEEENS4_6LayoutISC_NS5_IJNSA_ILi0EEEST_ST_EEEEENS5_IJNS4_10UnderscoreESW_SW_EEEEENS4_13SM90_TMA_LOADENS4_14ComposedLayoutINS4_7SwizzleILi3ELi4ELi3EEENS4_18smem_ptr_flag_bitsILi16EEENSS_INS5_IJNSA_ILi8EEESE_EEENS5_IJSE_SB_EEEEEEEvNS4_8identityESZ_S19_vS1A_EENS_8epilogue10collective18CollectiveEpilogueINS1C_23Sm100TmaWarpSpecializedILi2ELi1ELi40ELb1ELb0EEEJSH_NS5_IJNSS_ISE_SB_EENSS_ISF_SB_EEEEESI_SJ_SI_SJ_NS1C_6fusion15FusionCallbacksIS1G_NS1K_17LinearCombinationISI_fSI_fLNS_15FloatRoundStyleE2EEESH_S1J_JEEENS4_5SM1004TMEM4LOAD26SM100_TMEM_LOAD_16dp256b2xESZ_NS10_INS11_ILi1ELi4ELi3EEES14_NSS_INS5_IJS15_NSA_ILi16EEEEEENS5_IJS1V_SB_EEEEEEENS4_17SM75_U32x4_LDSM_NENS4_14SM90_TMA_STOREES1Z_NS4_17SM90_U32x4_STSM_NENS4_39AutoVectorizingCopyWithAssumedAlignmentILi128EEEEEEvvEEEEvNT_6ParamsE)
        /*0038*/ 	.word	0x00000000


	//----- nvinfo : EIATTR_MIN_STACK_SIZE
	.align		4
.L_27:
        /*003c*/ 	.byte	0x04, 0x12
        /*003e*/ 	.short	(.L_29 - .L_28)
	.align		4
.L_28:
        /*0040*/ 	.word	index@(_ZN7cutlass13device_kernelINS_4gemm6kernel13GemmUniversalIN4cute5tupleIJiiiiEEENS1_10collective13CollectiveMmaINS1_35MainloopSm100TmaUmmaWarpSpecializedILi5ELi2ELi4ENS5_IJNS4_1CILi1EEESB_SB_EEEEENS5_IJNSA_ILi64EEENSA_ILi80EEENSA_ILi128EEEEEENS_6half_tENS5_IJlSB_lEEESI_SJ_NS4_8TiledMMAINS4_8MMA_AtomIJNS4_20SM100_MMA_F16BF16_SSISI_SI_fLi64ELi80ELNS4_4UMMA5MajorE0ELSO_0ELNSN_7ScaleInE0ELSP_0EEEEEENS4_6LayoutISC_NS5_IJNSA_ILi0EEEST_ST_EEEEENS5_IJNS4_10UnderscoreESW_SW_EEEEENS4_13SM90_TMA_LOADENS4_14ComposedLayoutINS4_7SwizzleILi3ELi4ELi3EEENS4_18smem_ptr_flag_bitsILi16EEENSS_INS5_IJNSA_ILi8EEESE_EEENS5_IJSE_SB_EEEEEEEvNS4_8identityESZ_S19_vS1A_EENS_8epilogue10collective18CollectiveEpilogueINS1C_23Sm100TmaWarpSpecializedILi2ELi1ELi40ELb1ELb0EEEJSH_NS5_IJNSS_ISE_SB_EENSS_ISF_SB_EEEEESI_SJ_SI_SJ_NS1C_6fusion15FusionCallbacksIS1G_NS1K_17LinearCombinationISI_fSI_fLNS_15FloatRoundStyleE2EEESH_S1J_JEEENS4_5SM1004TMEM4LOAD26SM100_TMEM_LOAD_16dp256b2xESZ_NS10_INS11_ILi1ELi4ELi3EEES14_NSS_INS5_IJS15_NSA_ILi16EEEEEENS5_IJS1V_SB_EEEEEEENS4_17SM75_U32x4_LDSM_NENS4_14SM90_TMA_STOREES1Z_NS4_17SM90_U32x4_STSM_NENS4_39AutoVectorizingCopyWithAssumedAlignmentILi128EEEEEEvvEEEEvNT_6ParamsE)
        /*0044*/ 	.word	0x00000000
.L_29:


//--------------------- .nv.compat                --------------------------
	.section	.nv.compat,"",@"SHT_CUDA_COMPAT_INFO"
	.align	4
        /*0000*/ 	.byte	0x02, 0x09, 0x01, 0x00, 0x02, 0x02, 0x02, 0x00, 0x02, 0x05, 0x05, 0x00, 0x03, 0x07, 0x01, 0x01
        /*0010*/ 	.byte	0x02, 0x03, 0x01, 0x00, 0x02, 0x06, 0x01, 0x00, 0x04, 0x0b, 0x08, 0x00, 0x09, 0x00, 0x00, 0x00
        /*0020*/ 	.byte	0x00, 0x00, 0x00, 0x00


//--------------------- .nv.info._ZN7cutlass13device_kernelINS_4gemm6kernel13GemmUniversalIN4cute5tupleIJiiiiEEENS1_10collective13CollectiveMmaINS1_35MainloopSm100TmaUmmaWarpSpecializedILi5ELi2ELi4ENS5_IJNS4_1CILi1EEESB_SB_EEEEENS5_IJNSA_ILi64EEENSA_ILi80EEENSA_ILi128EEEEEENS_6half_tENS5_IJlSB_lEEESI_SJ_NS4_8TiledMMAINS4_8MMA_AtomIJNS4_20SM100_MMA_F16BF16_SSISI_SI_fLi64ELi80ELNS4_4UMMA5MajorE0ELSO_0ELNSN_7ScaleInE0ELSP_0EEEEEENS4_6LayoutISC_NS5_IJNSA_ILi0EEEST_ST_EEEEENS5_IJNS4_10UnderscoreESW_SW_EEEEENS4_13SM90_TMA_LOADENS4_14ComposedLayoutINS4_7SwizzleILi3ELi4ELi3EEENS4_18smem_ptr_flag_bitsILi16EEENSS_INS5_IJNSA_ILi8EEESE_EEENS5_IJSE_SB_EEEEEEEvNS4_8identityESZ_S19_vS1A_EENS_8epilogue10collective18CollectiveEpilogueINS1C_23Sm100TmaWarpSpecializedILi2ELi1ELi40ELb1ELb0EEEJSH_NS5_IJNSS_ISE_SB_EENSS_ISF_SB_EEEEESI_SJ_SI_SJ_NS1C_6fusion15FusionCallbacksIS1G_NS1K_17LinearCombinationISI_fSI_fLNS_15FloatRoundStyleE2EEESH_S1J_JEEENS4_5SM1004TMEM4LOAD26SM100_TMEM_LOAD_16dp256b2xESZ_NS10_INS11_ILi1ELi4ELi3EEES14_NSS_INS5_IJS15_NSA_ILi16EEEEEENS5_IJS1V_SB_EEEEEEENS4_17SM75_U32x4_LDSM_NENS4_14SM90_TMA_STOREES1Z_NS4_17SM90_U32x4_STSM_NENS4_39AutoVectorizingCopyWithAssumedAlignmentILi128EEEEEEvvEEEEvNT_6ParamsE --------------------------
	.section	.nv.info._ZN7cutlass13device_kernelINS_4gemm6kernel13GemmUniversalIN4cute5tupleIJiiiiEEENS1_10collective13CollectiveMmaINS1_35MainloopSm100TmaUmmaWarpSpecializedILi5ELi2ELi4ENS5_IJNS4_1CILi1EEESB_SB_EEEEENS5_IJNSA_ILi64EEENSA_ILi80EEENSA_ILi128EEEEEENS_6half_tENS5_IJlSB_lEEESI_SJ_NS4_8TiledMMAINS4_8MMA_AtomIJNS4_20SM100_MMA_F16BF16_SSISI_SI_fLi64ELi80ELNS4_4UMMA5MajorE0ELSO_0ELNSN_7ScaleInE0ELSP_0EEEEEENS4_6LayoutISC_NS5_IJNSA_ILi0EEEST_ST_EEEEENS5_IJNS4_10UnderscoreESW_SW_EEEEENS4_13SM90_TMA_LOADENS4_14ComposedLayoutINS4_7SwizzleILi3ELi4ELi3EEENS4_18smem_ptr_flag_bitsILi16EEENSS_INS5_IJNSA_ILi8EEESE_EEENS5_IJSE_SB_EEEEEEEvNS4_8identityESZ_S19_vS1A_EENS_8epilogue10collective18CollectiveEpilogueINS1C_23Sm100TmaWarpSpecializedILi2ELi1ELi40ELb1ELb0EEEJSH_NS5_IJNSS_ISE_SB_EENSS_ISF_SB_EEEEESI_SJ_SI_SJ_NS1C_6fusion15FusionCallbacksIS1G_NS1K_17LinearCombinationISI_fSI_fLNS_15FloatRoundStyleE2EEESH_S1J_JEEENS4_5SM1004TMEM4LOAD26SM100_TMEM_LOAD_16dp256b2xESZ_NS10_INS11_ILi1ELi4ELi3EEES14_NSS_INS5_IJS15_NSA_ILi16EEEEEENS5_IJS1V_SB_EEEEEEENS4_17SM75_U32x4_LDSM_NENS4_14SM90_TMA_STOREES1Z_NS4_17SM90_U32x4_STSM_NENS4_39AutoVectorizingCopyWithAssumedAlignmentILi128EEEEEEvvEEEEvNT_6ParamsE,"",@"SHT_CUDA_INFO"
	.sectionflags	@""
	.align	4


	//----- nvinfo : EIATTR_CUDA_API_VERSION
	.align		4
        /*0000*/ 	.byte	0x04, 0x37
        /*0002*/ 	.short	(.L_31 - .L_30)
.L_30:
        /*0004*/ 	.word	0x00000082


	//----- nvinfo : EIATTR_KPARAM_INFO
	.align		4
.L_31:
        /*0008*/ 	.byte	0x04, 0x17
        /*000a*/ 	.short	(.L_33 - .L_32)
.L_32:
        /*000c*/ 	.word	0x00000000
        /*0010*/ 	.short	0x0000
        /*0012*/ 	.short	0x0000
        /*0014*/ 	.byte	0x00, 0xf0, 0x01, 0x20


	//----- nvinfo : EIATTR_AT_ENTRY_FRAGMENTS
	.align		4
.L_33:
        /*0018*/ 	.byte	0x04, 0x4f
        /*001a*/ 	.short	(.L_35 - .L_34)


	//   ....[0]....
.L_34:
        /*001c*/ 	.word	0x00000006


	//----- nvinfo : EIATTR_RESERVED_SMEM_USED
	.align		4
.L_35:
        /*0020*/ 	.byte	0x01, 0x41
	.zero		2


	//----- nvinfo : EIATTR_SPARSE_MMA_MASK
	.align		4
        /*0024*/ 	.byte	0x03, 0x50
        /*0026*/ 	.short	0x0000


	//----- nvinfo : EIATTR_TCGEN05_1CTA_USED
	.align		4
        /*0028*/ 	.byte	0x01, 0x51
	.zero		2


	//----- nvinfo : EIATTR_MAXREG_COUNT
	.align		4
        /*002c*/ 	.byte	0x03, 0x1b
        /*002e*/ 	.short	0x00ff


	//----- nvinfo : EIATTR_NUM_BARRIERS
	.align		4
        /*0030*/ 	.byte	0x02, 0x4c
        /*0032*/ 	.byte	0x07
	.zero		1


	//----- nvinfo : EIATTR_EXTERNS
	.align		4
        /*0034*/ 	.byte	0x04, 0x0f
        /*0036*/ 	.short	(.L_37 - .L_36)


	//   ....[0]....
	.align		4
.L_36:
        /*0038*/ 	.word	index@(__assertfail)


	//----- nvinfo : EIATTR_MERCURY_ISA_VERSION
	.align		4
.L_37:
        /*003c*/ 	.byte	0x03, 0x5f
        /*003e*/ 	.short	0x0101


	//----- nvinfo : EIATTR_INT_WARP_WIDE_INSTR_OFFSETS
	.align		4
        /*0040*/ 	.byte	0x04, 0x31
        /*0042*/ 	.short	(.L_39 - .L_38)


	//   ....[0]....
.L_38:
        /*0044*/ 	.word	0x00001f20


	//   ....[1]....
        /*0048*/ 	.word	0x00003c00


	//   ....[2]....
        /*004c*/ 	.word	0x00003c30


	//   ....[3]....
        /*0050*/ 	.word	0x00003c80


	//   ....[4]....
        /*0054*/ 	.word	0x000046e0


	//   ....[5]....
        /*0058*/ 	.word	0x000046f0


	//   ....[6]....
        /*005c*/ 	.word	0x00004720


	//   ....[7]....
        /*0060*/ 	.word	0x00004750


	//   ....[8]....
        /*0064*/ 	.word	0x000048e0


	//   ....[9]....
        /*0068*/ 	.word	0x00004910


	//----- nvinfo : EIATTR_COOP_GROUP_MASK_REGIDS
	.align		4
.L_39:
        /*006c*/ 	.byte	0x04, 0x29
        /*006e*/ 	.short	(.L_41 - .L_40)


	//   ....[0]....
.L_40:
        /*0070*/ 	.word	0xffffffff


	//   ....[1]....
        /*0074*/ 	.word	0xffffffff


	//   ....[2]....
        /*0078*/ 	.word	0xffffffff


	//   ....[3]....
        /*007c*/ 	.word	0xffffffff


	//   ....[4]....
        /*0080*/ 	.word	0xffffffff


	//   ....[5]....
        /*0084*/ 	.word	0xffffffff


	//   ....[6]....
        /*0088*/ 	.word	0xffffffff


	//   ....[7]....
        /*008c*/ 	.word	0xffffffff


	//   ....[8]....
        /*0090*/ 	.word	0xffffffff


	//   ....[9]....
        /*0094*/ 	.word	0xffffffff


	//   ....[10]....
        /*0098*/ 	.word	0xffffffff


	//   ....[11]....
        /*009c*/ 	.word	0xffffffff


	//   ....[12]....
        /*00a0*/ 	.word	0xffffffff


	//----- nvinfo : EIATTR_COOP_GROUP_INSTR_OFFSETS
	.align		4
.L_41:
        /*00a4*/ 	.byte	0x04, 0x28
        /*00a6*/ 	.short	(.L_43 - .L_42)


	//   ....[0]....
.L_42:
        /*00a8*/ 	.word	0x00000090


	//   ....[1]....
        /*00ac*/ 	.word	0x000004d0


	//   ....[2]....
        /*00b0*/ 	.word	0x00000660


	//   ....[3]....
        /*00b4*/ 	.word	0x000007c0


	//   ....[4]....
        /*00b8*/ 	.word	0x000008c0


	//   ....[5]....
        /*00bc*/ 	.word	0x00000a30


	//   ....[6]....
        /*00c0*/ 	.word	0x00000bd0


	//   ....[7]....
        /*00c4*/ 	.word	0x00001e00


	//   ....[8]....
        /*00c8*/ 	.word	0x00002c70


	//   ....[9]....
        /*00cc*/ 	.word	0x00002e80


	//   ....[10]....
        /*00d0*/ 	.word	0x00002eb0


	//   ....[11]....
        /*00d4*/ 	.word	0x00003af0


	//   ....[12]....
        /*00d8*/ 	.word	0x00003d20


	//----- nvinfo : EIATTR_VRC_CTA_INIT_COUNT
	.align		4
.L_43:
        /*00dc*/ 	.byte	0x02, 0x4a
        /*00de*/ 	.byte	0x80
	.zero		1


	//----- nvinfo : EIATTR_SYSCALL_OFFSETS
	.align		4
        /*00e0*/ 	.byte	0x04, 0x46
        /*00e2*/ 	.short	(.L_45 - .L_44)


	//   ....[0]....
.L_44:
        /*00e4*/ 	.word	0x00005420


	//   ....[1]....
        /*00e8*/ 	.word	0x00005510


	//   ....[2]....
        /*00ec*/ 	.word	0x00005d10


	//   ....[3]....
        /*00f0*/ 	.word	0x00005e80


	//   ....[4]....
        /*00f4*/ 	.word	0x00005ff0


	//   ....[5]....
        /*00f8*/ 	.word	0x00006160


	//   ....[6]....
        /*00fc*/ 	.word	0x000062d0


	//----- nvinfo : EIATTR_MBARRIER_INSTR_OFFSETS
	.align		4
.L_45:
        /*0100*/ 	.byte	0x04, 0x39
        /*0102*/ 	.short	(.L_47 - .L_46)


	//   ....[0]....
.L_46:
        /*0104*/ 	.word	0x000005b0
        /*0108*/ 	.word	0x000000ff
        /*010c*/ 	.word	0x00000000
        /*0110*/ 	.short	0x0100
        /*0112*/ 	.byte	0x05
	.zero		1


	//   ....[1]....
        /*0114*/ 	.word	0x000005c0
        /*0118*/ 	.word	0x000000ff
        /*011c*/ 	.word	0x00000028
        /*0120*/ 	.short	0x0100
        /*0122*/ 	.byte	0x05
	.zero		1


	//   ....[2]....
        /*0124*/ 	.word	0x000005d0
        /*0128*/ 	.word	0x000000ff
        /*012c*/ 	.word	0x00000008
        /*0130*/ 	.short	0x0100
        /*0132*/ 	.byte	0x05
	.zero		1


	//   ....[3]....
        /*0134*/ 	.word	0x000005e0
        /*0138*/ 	.word	0x000000ff
        /*013c*/ 	.word	0x00000030
        /*0140*/ 	.short	0x0100
        /*0142*/ 	.byte	0x05
	.zero		1


	//   ....[4]....
        /*0144*/ 	.word	0x000005f0
        /*0148*/ 	.word	0x000000ff
        /*014c*/ 	.word	0x00000010
        /*0150*/ 	.short	0x0100
        /*0152*/ 	.byte	0x05
	.zero		1


	//   ....[5]....
        /*0154*/ 	.word	0x00000600
        /*0158*/ 	.word	0x000000ff
        /*015c*/ 	.word	0x00000038
        /*0160*/ 	.short	0x0100
        /*0162*/ 	.byte	0x05
	.zero		1


	//   ....[6]....
        /*0164*/ 	.word	0x00000610
        /*0168*/ 	.word	0x000000ff
        /*016c*/ 	.word	0x00000018
        /*0170*/ 	.short	0x0100
        /*0172*/ 	.byte	0x05
	.zero		1


	//   ....[7]....
        /*0174*/ 	.word	0x00000620
        /*0178*/ 	.word	0x000000ff
        /*017c*/ 	.word	0x00000040
        /*0180*/ 	.short	0x0100
        /*0182*/ 	.byte	0x05
	.zero		1


	//   ....[8]....
        /*0184*/ 	.word	0x00000630
        /*0188*/ 	.word	0x000000ff
        /*018c*/ 	.word	0x00000020
        /*0190*/ 	.short	0x0100
        /*0192*/ 	.byte	0x05
	.zero		1


	//   ....[9]....
        /*0194*/ 	.word	0x00000640
        /*0198*/ 	.word	0x000000ff
        /*019c*/ 	.word	0x00000048
        /*01a0*/ 	.short	0x0100
        /*01a2*/ 	.byte	0x05
	.zero		1


	//   ....[10]....
        /*01a4*/ 	.word	0x00000770
        /*01a8*/ 	.word	0x000000ff
        /*01ac*/ 	.word	0x00000050
        /*01b0*/ 	.short	0x0100
        /*01b2*/ 	.byte	0x06
	.zero		1


	//   ....[11]....
        /*01b4*/ 	.word	0x00000780
        /*01b8*/ 	.word	0x000000ff
        /*01bc*/ 	.word	0x00000060
        /*01c0*/ 	.short	0x0100
        /*01c2*/ 	.byte	0x06
	.zero		1


	//   ....[12]....
        /*01c4*/ 	.word	0x00000790
        /*01c8*/ 	.word	0x000000ff
        /*01cc*/ 	.word	0x00000058
        /*01d0*/ 	.short	0x0100
        /*01d2*/ 	.byte	0x06
	.zero		1


	//   ....[13]....
        /*01d4*/ 	.word	0x000007a0
        /*01d8*/ 	.word	0x000000ff
        /*01dc*/ 	.word	0x00000068
        /*01e0*/ 	.short	0x0100
        /*01e2*/ 	.byte	0x06
	.zero		1


	//   ....[14]....
        /*01e4*/ 	.word	0x00000890
        /*01e8*/ 	.word	0x000000ff
        /*01ec*/ 	.word	0x00000070
        /*01f0*/ 	.short	0x0100
        /*01f2*/ 	.byte	0x05
	.zero		1


	//   ....[15]....
        /*01f4*/ 	.word	0x000008a0
        /*01f8*/ 	.word	0x000000ff
        /*01fc*/ 	.word	0x00000078
        /*0200*/ 	.short	0x0100
        /*0202*/ 	.byte	0x05
	.zero		1


	//   ....[16]....
        /*0204*/ 	.word	0x000009e0
        /*0208*/ 	.word	0x000000ff
        /*020c*/ 	.word	0x00000080
        /*0210*/ 	.short	0x0100
        /*0212*/ 	.byte	0x05
	.zero		1


	//   ....[17]....
        /*0214*/ 	.word	0x000009f0
        /*0218*/ 	.word	0x000000ff
        /*021c*/ 	.word	0x00000090
        /*0220*/ 	.short	0x0100
        /*0222*/ 	.byte	0x05
	.zero		1


	//   ....[18]....
        /*0224*/ 	.word	0x00000a00
        /*0228*/ 	.word	0x000000ff
        /*022c*/ 	.word	0x00000088
        /*0230*/ 	.short	0x0100
        /*0232*/ 	.byte	0x05
	.zero		1


	//   ....[19]....
        /*0234*/ 	.word	0x00000a10
        /*0238*/ 	.word	0x000000ff
        /*023c*/ 	.word	0x00000098
        /*0240*/ 	.short	0x0100
        /*0242*/ 	.byte	0x05
	.zero		1


	//   ....[20]....
        /*0244*/ 	.word	0x00000b40
        /*0248*/ 	.word	0x000000ff
        /*024c*/ 	.word	0x000000a0
        /*0250*/ 	.short	0x0100
        /*0252*/ 	.byte	0x06
	.zero		1


	//   ....[21]....
        /*0254*/ 	.word	0x00000b50
        /*0258*/ 	.word	0x000000ff
        /*025c*/ 	.word	0x000000c0
        /*0260*/ 	.short	0x0100
        /*0262*/ 	.byte	0x06
	.zero		1


	//   ....[22]....
        /*0264*/ 	.word	0x00000b60
        /*0268*/ 	.word	0x000000ff
        /*026c*/ 	.word	0x000000a8
        /*0270*/ 	.short	0x0100
        /*0272*/ 	.byte	0x06
	.zero		1


	//   ....[23]....
        /*0274*/ 	.word	0x00000b70
        /*0278*/ 	.word	0x000000ff
        /*027c*/ 	.word	0x000000c8
        /*0280*/ 	.short	0x0100
        /*0282*/ 	.byte	0x06
	.zero		1


	//   ....[24]....
        /*0284*/ 	.word	0x00000b80
        /*0288*/ 	.word	0x000000ff
        /*028c*/ 	.word	0x000000b0
        /*0290*/ 	.short	0x0100
        /*0292*/ 	.byte	0x06
	.zero		1


	//   ....[25]....
        /*0294*/ 	.word	0x00000b90
        /*0298*/ 	.word	0x000000ff
        /*029c*/ 	.word	0x000000d0
        /*02a0*/ 	.short	0x0100
        /*02a2*/ 	.byte	0x06
	.zero		1


	//   ....[26]....
        /*02a4*/ 	.word	0x00000ba0
        /*02a8*/ 	.word	0x000000ff
        /*02ac*/ 	.word	0x000000b8
        /*02b0*/ 	.short	0x0100
        /*02b2*/ 	.byte	0x06
	.zero		1


	//   ....[27]....
        /*02b4*/ 	.word	0x00000bb0
        /*02b8*/ 	.word	0x000000ff
        /*02bc*/ 	.word	0x000000d8
        /*02c0*/ 	.short	0x0100
        /*02c2*/ 	.byte	0x06
	.zero		1


	//   ....[28]....
        /*02c4*/ 	.word	0x00000ca0
        /*02c8*/ 	.word	0x000000ff
        /*02cc*/ 	.word	0x000000e0
        /*02d0*/ 	.short	0x0100
        /*02d2*/ 	.byte	0x05
	.zero		1


	//   ....[29]....
        /*02d4*/ 	.word	0x00000cb0
        /*02d8*/ 	.word	0x000000ff
        /*02dc*/ 	.word	0x000000f0
        /*02e0*/ 	.short	0x0100
        /*02e2*/ 	.byte	0x05
	.zero		1


	//   ....[30]....
        /*02e4*/ 	.word	0x00000cc0
        /*02e8*/ 	.word	0x000000ff
        /*02ec*/ 	.word	0x000000e8
        /*02f0*/ 	.short	0x0100
        /*02f2*/ 	.byte	0x05
	.zero		1


	//   ....[31]....
        /*02f4*/ 	.word	0x00000cd0
        /*02f8*/ 	.word	0x000000ff
        /*02fc*/ 	.word	0x000000f8
        /*0300*/ 	.short	0x0100
        /*0302*/ 	.byte	0x05
	.zero		1


	//   ....[32]....
        /*0304*/ 	.word	0x000015a0
        /*0308*/ 	.word	0x00000002
        /*030c*/ 	.word	0x000000f0
        /*0310*/ 	.short	0x010a
        /*0312*/ 	.byte	0xff
	.zero		1


	//   ....[33]....
        /*0314*/ 	.word	0x000015d0
        /*0318*/ 	.word	0x00000002
        /*031c*/ 	.word	0x000000e0
        /*0320*/ 	.short	0x0101
        /*0322*/ 	.byte	0xff
	.zero		1


	//   ....[34]....
        /*0324*/ 	.word	0x000016a0
        /*0328*/ 	.word	0x000000ff
        /*032c*/ 	.word	0x00000028
        /*0330*/ 	.short	0x010a
        /*0332*/ 	.byte	0x05
	.zero		1


	//   ....[35]....
        /*0334*/ 	.word	0x00001740
        /*0338*/ 	.word	0x000000ff
        /*033c*/ 	.word	0x00000028
        /*0340*/ 	.short	0x010a
        /*0342*/ 	.byte	0x21
	.zero		1


	//   ....[36]....
        /*0344*/ 	.word	0x00001890
        /*0348*/ 	.word	0x000000ff
        /*034c*/ 	.word	0x00000028
        /*0350*/ 	.short	0x010a
        /*0352*/ 	.byte	0x08
	.zero		1


	//   ....[37]....
        /*0354*/ 	.word	0x00001a60
        /*0358*/ 	.word	0x000000ff
        /*035c*/ 	.word	0x00000078
        /*0360*/ 	.short	0x0101
        /*0362*/ 	.byte	0x04
	.zero		1


	//   ....[38]....
        /*0364*/ 	.word	0x00001a80
        /*0368*/ 	.word	0x000000ff
        /*036c*/ 	.word	0x00000028
        /*0370*/ 	.short	0x010a
        /*0372*/ 	.byte	0x05
	.zero		1


	//   ....[39]....
        /*0374*/ 	.word	0x00001b00
        /*0378*/ 	.word	0x000000ff
        /*037c*/ 	.word	0x00000028
        /*0380*/ 	.short	0x010a
        /*0382*/ 	.byte	0x21
	.zero		1


	//   ....[40]....
        /*0384*/ 	.word	0x00001c60
        /*0388*/ 	.word	0x000000ff
        /*038c*/ 	.word	0x00000028
        /*0390*/ 	.short	0x010a
        /*0392*/ 	.byte	0x08
	.zero		1


	//   ....[41]....
        /*0394*/ 	.word	0x00001e30
        /*0398*/ 	.word	0x00000002
        /*039c*/ 	.word	0x00000080
        /*03a0*/ 	.short	0x010a
        /*03a2*/ 	.byte	0xff
	.zero		1


	//   ....[42]....
        /*03a4*/ 	.word	0x00001ef0
        /*03a8*/ 	.word	0x00000002
        /*03ac*/ 	.word	0x00000000
        /*03b0*/ 	.short	0x0101
        /*03b2*/ 	.byte	0xff
	.zero		1


	//   ....[43]....
        /*03b4*/ 	.word	0x00002450
        /*03b8*/ 	.word	0x000000ff
        /*03bc*/ 	.word	0x00000000
        /*03c0*/ 	.short	0x010a
        /*03c2*/ 	.byte	0x05
	.zero		1


	//   ....[44]....
        /*03c4*/ 	.word	0x000024e0
        /*03c8*/ 	.word	0x000000ff
        /*03cc*/ 	.word	0x00000000
        /*03d0*/ 	.short	0x010a
        /*03d2*/ 	.byte	0x05
	.zero		1


	//   ....[45]....
        /*03d4*/ 	.word	0x00002570
        /*03d8*/ 	.word	0x000000ff
        /*03dc*/ 	.word	0x00000000
        /*03e0*/ 	.short	0x010a
        /*03e2*/ 	.byte	0x05
	.zero		1


	//   ....[46]....
        /*03e4*/ 	.word	0x00002600
        /*03e8*/ 	.word	0x000000ff
        /*03ec*/ 	.word	0x00000000
        /*03f0*/ 	.short	0x010a
        /*03f2*/ 	.byte	0x05
	.zero		1


	//   ....[47]....
        /*03f4*/ 	.word	0x000026a0
        /*03f8*/ 	.word	0x00000000
        /*03fc*/ 	.word	0x00000000
        /*0400*/ 	.short	0x010a
        /*0402*/ 	.byte	0xff
	.zero		1


	//   ....[48]....
        /*0404*/ 	.word	0x000027c0
        /*0408*/ 	.word	0x00000000
        /*040c*/ 	.word	0x000000e0
        /*0410*/ 	.short	0x010a
        /*0412*/ 	.byte	0xff
	.zero		1


	//   ....[49]....
        /*0414*/ 	.word	0x00002830
        /*0418*/ 	.word	0x00000000
        /*041c*/ 	.word	0x00000000
        /*0420*/ 	.short	0x0101
        /*0422*/ 	.byte	0xff
	.zero		1


	//   ....[50]....
        /*0424*/ 	.word	0x00002850
        /*0428*/ 	.word	0x000000ff
        /*042c*/ 	.word	0x00000090
        /*0430*/ 	.short	0x010a
        /*0432*/ 	.byte	0x05
	.zero		1


	//   ....[51]....
        /*0434*/ 	.word	0x00002970
        /*0438*/ 	.word	0x00000000
        /*043c*/ 	.word	0x00000080
        /*0440*/ 	.short	0x010a
        /*0442*/ 	.byte	0xff
	.zero		1


	//   ....[52]....
        /*0444*/ 	.word	0x00002a70
        /*0448*/ 	.word	0x00000000
        /*044c*/ 	.word	0x00000000
        /*0450*/ 	.short	0x0101
        /*0452*/ 	.byte	0xff
	.zero		1


	//   ....[53]....
        /*0454*/ 	.word	0x00002b00
        /*0458*/ 	.word	0x000000ff
        /*045c*/ 	.word	0x00000090
        /*0460*/ 	.short	0x0106
        /*0462*/ 	.byte	0x05
	.zero		1


	//   ....[54]....
        /*0464*/ 	.word	0x00002b20
        /*0468*/ 	.word	0x000000ff
        /*046c*/ 	.word	0x00000090
        /*0470*/ 	.short	0x010a
        /*0472*/ 	.byte	0x05
	.zero		1


	//   ....[55]....
        /*0474*/ 	.word	0x00002bb0
        /*0478*/ 	.word	0x000000ff
        /*047c*/ 	.word	0x00000090
        /*0480*/ 	.short	0x0106
        /*0482*/ 	.byte	0x04
	.zero		1


	//   ....[56]....
        /*0484*/ 	.word	0x00002bf0
        /*0488*/ 	.word	0x00000000
        /*048c*/ 	.word	0x00000090
        /*0490*/ 	.short	0x010a
        /*0492*/ 	.byte	0xff
	.zero		1


	//   ....[57]....
        /*0494*/ 	.word	0x000031b0
        /*0498*/ 	.word	0x00000000
        /*049c*/ 	.word	0x00000080
        /*04a0*/ 	.short	0x010a
        /*04a2*/ 	.byte	0xff
	.zero		1


	//   ....[58]....
        /*04a4*/ 	.word	0x000032c0
        /*04a8*/ 	.word	0x00000003
        /*04ac*/ 	.word	0x00000000
        /*04b0*/ 	.short	0x0101
        /*04b2*/ 	.byte	0xff
	.zero		1


	//   ....[59]....
        /*04b4*/ 	.word	0x000032d0
        /*04b8*/ 	.word	0x000000ff
        /*04bc*/ 	.word	0x00000000
        /*04c0*/ 	.short	0x010a
        /*04c2*/ 	.byte	0x05
	.zero		1


	//   ....[60]....
        /*04c4*/ 	.word	0x00003340
        /*04c8*/ 	.word	0x000000ff
        /*04cc*/ 	.word	0x000000c0
        /*04d0*/ 	.short	0x010a
        /*04d2*/ 	.byte	0x0e
	.zero		1


	//   ....[61]....
        /*04d4*/ 	.word	0x00003410
        /*04d8*/ 	.word	0x000000ff
        /*04dc*/ 	.word	0x00000000
        /*04e0*/ 	.short	0x010a
        /*04e2*/ 	.byte	0x13
	.zero		1


	//   ....[62]....
        /*04e4*/ 	.word	0x00003540
        /*04e8*/ 	.word	0x000000ff
        /*04ec*/ 	.word	0x00000000
        /*04f0*/ 	.short	0x010a
        /*04f2*/ 	.byte	0x24
	.zero		1


	//   ....[63]....
        /*04f4*/ 	.word	0x00003920
        /*04f8*/ 	.word	0x000000ff
        /*04fc*/ 	.word	0x00000000
        /*0500*/ 	.short	0x010a
        /*0502*/ 	.byte	0x05
	.zero		1


	//   ....[64]....
        /*0504*/ 	.word	0x000039b0
        /*0508*/ 	.word	0x000000ff
        /*050c*/ 	.word	0x00000000
        /*0510*/ 	.short	0x010a
        /*0512*/ 	.byte	0x05
	.zero		1


	//   ....[65]....
        /*0514*/ 	.word	0x00003a40
        /*0518*/ 	.word	0x000000ff
        /*051c*/ 	.word	0x00000000
        /*0520*/ 	.short	0x010a
        /*0522*/ 	.byte	0x05
	.zero		1


	//   ....[66]....
        /*0524*/ 	.word	0x00003ad0
        /*0528*/ 	.word	0x000000ff
        /*052c*/ 	.word	0x00000000
        /*0530*/ 	.short	0x010a
        /*0532*/ 	.byte	0x06
	.zero		1


	//   ....[67]....
        /*0534*/ 	.word	0x00003f10
        /*0538*/ 	.word	0x00000000
        /*053c*/ 	.word	0x00000080
        /*0540*/ 	.short	0x010a
        /*0542*/ 	.byte	0xff
	.zero		1


	//   ....[68]....
        /*0544*/ 	.word	0x00003ff0
        /*0548*/ 	.word	0x00000000
        /*054c*/ 	.word	0x00000000
        /*0550*/ 	.short	0x0101
        /*0552*/ 	.byte	0xff
	.zero		1


	//   ....[69]....
        /*0554*/ 	.word	0x00004310
        /*0558*/ 	.word	0x000000ff
        /*055c*/ 	.word	0x00000078
        /*0560*/ 	.short	0x010a
        /*0562*/ 	.byte	0x04
	.zero		1


	//   ....[70]....
        /*0564*/ 	.word	0x000044f0
        /*0568*/ 	.word	0x000000ff
        /*056c*/ 	.word	0x00000060
        /*0570*/ 	.short	0x010a
        /*0572*/ 	.byte	0x0d
	.zero		1


	//   ....[71]....
        /*0574*/ 	.word	0x00004940
        /*0578*/ 	.word	0x000000ff
        /*057c*/ 	.word	0x00000050
        /*0580*/ 	.short	0x010b
        /*0582*/ 	.byte	0x0d
	.zero		1


	//   ....[72]....
        /*0584*/ 	.word	0x000049a0
        /*0588*/ 	.word	0x000000ff
        /*058c*/ 	.word	0x00000000
        /*0590*/ 	.short	0x0101
        /*0592*/ 	.byte	0x15
	.zero		1


	//   ....[73]....
        /*0594*/ 	.word	0x00004a50
        /*0598*/ 	.word	0x000000ff
        /*059c*/ 	.word	0x00000000
        /*05a0*/ 	.short	0x010a
        /*05a2*/ 	.byte	0x04
	.zero		1


	//   ....[74]....
        /*05a4*/ 	.word	0x00004af0
        /*05a8*/ 	.word	0x00000000
        /*05ac*/ 	.word	0x00000000
        /*05b0*/ 	.short	0x010a
        /*05b2*/ 	.byte	0xff
	.zero		1


	//   ....[75]....
        /*05b4*/ 	.word	0x00004e30
        /*05b8*/ 	.word	0x00000000
        /*05bc*/ 	.word	0x00000080
        /*05c0*/ 	.short	0x010a
        /*05c2*/ 	.byte	0xff
	.zero		1


	//   ....[76]....
        /*05c4*/ 	.word	0x00004f40
        /*05c8*/ 	.word	0x00000000
        /*05cc*/ 	.word	0x00000000
        /*05d0*/ 	.short	0x0101
        /*05d2*/ 	.byte	0xff
	.zero		1


	//   ....[77]....
        /*05d4*/ 	.word	0x000058c0
        /*05d8*/ 	.word	0x00000000
        /*05dc*/ 	.word	0x00000050
        /*05e0*/ 	.short	0x010a
        /*05e2*/ 	.byte	0xff
	.zero		1


	//   ....[78]....
        /*05e4*/ 	.word	0x000058e0
        /*05e8*/ 	.word	0x00000011
        /*05ec*/ 	.word	0x000000a0
        /*05f0*/ 	.short	0x010a
        /*05f2*/ 	.byte	0xff
	.zero		1


	//   ....[79]....
        /*05f4*/ 	.word	0x000059e0
        /*05f8*/ 	.word	0x00000000
        /*05fc*/ 	.word	0x00000050
        /*0600*/ 	.short	0x010a
        /*0602*/ 	.byte	0xff
	.zero		1


	//   ....[80]....
        /*0604*/ 	.word	0x00005bf0
        /*0608*/ 	.word	0x00000011
        /*060c*/ 	.word	0x000000a0
        /*0610*/ 	.short	0x010a
        /*0612*/ 	.byte	0xff
	.zero		1


	//   ....[81]....
        /*0614*/ 	.word	0x00006610
        /*0618*/ 	.word	0x000000ff
        /*061c*/ 	.word	0x00000000
        /*0620*/ 	.short	0x0101
        /*0622*/ 	.byte	0x05
	.zero		1


	//   ....[82]....
        /*0624*/ 	.word	0x00007050
        /*0628*/ 	.word	0x00000000
        /*062c*/ 	.word	0x00000000
        /*0630*/ 	.short	0x0101
        /*0632*/ 	.byte	0xff
	.zero		1


	//   ....[83]....
        /*0634*/ 	.word	0x000072f0
        /*0638*/ 	.word	0x00000002
        /*063c*/ 	.word	0x000000f0
        /*0640*/ 	.short	0x010a
        /*0642*/ 	.byte	0xff
	.zero		1


	//   ....[84]....
        /*0644*/ 	.word	0x00007350
        /*0648*/ 	.word	0x00000002
        /*064c*/ 	.word	0x00000028
        /*0650*/ 	.short	0x010a
        /*0652*/ 	.byte	0xff
	.zero		1


	//   ....[85]....
        /*0654*/ 	.word	0x000073b0
        /*0658*/ 	.word	0x00000002
        /*065c*/ 	.word	0x00000028
        /*0660*/ 	.short	0x010a
        /*0662*/ 	.byte	0xff
	.zero		1


	//   ....[86]....
        /*0664*/ 	.word	0x00007400
        /*0668*/ 	.word	0x00000002
        /*066c*/ 	.word	0x00000080
        /*0670*/ 	.short	0x010a
        /*0672*/ 	.byte	0xff
	.zero		1


	//   ....[87]....
        /*0674*/ 	.word	0x00007460
        /*0678*/ 	.word	0x00000000
        /*067c*/ 	.word	0x00000000
        /*0680*/ 	.short	0x010a
        /*0682*/ 	.byte	0xff
	.zero		1


	//   ....[88]....
        /*0684*/ 	.word	0x000074c0
        /*0688*/ 	.word	0x00000000
        /*068c*/ 	.word	0x00000000
        /*0690*/ 	.short	0x010a
        /*0692*/ 	.byte	0xff
	.zero		1


	//   ....[89]....
        /*0694*/ 	.word	0x00007520
        /*0698*/ 	.word	0x00000000
        /*069c*/ 	.word	0x00000000
        /*06a0*/ 	.short	0x010a
        /*06a2*/ 	.byte	0xff
	.zero		1


	//   ....[90]....
        /*06a4*/ 	.word	0x00007580
        /*06a8*/ 	.word	0x00000000
        /*06ac*/ 	.word	0x00000000
        /*06b0*/ 	.short	0x010a
        /*06b2*/ 	.byte	0xff
	.zero		1


	//   ....[91]....
        /*06b4*/ 	.word	0x000075d0
        /*06b8*/ 	.word	0x00000000
        /*06bc*/ 	.word	0x000000e0
        /*06c0*/ 	.short	0x010a
        /*06c2*/ 	.byte	0xff
	.zero		1


	//   ....[92]....
        /*06c4*/ 	.word	0x00007630
        /*06c8*/ 	.word	0x00000000
        /*06cc*/ 	.word	0x00000090
        /*06d0*/ 	.short	0x010a
        /*06d2*/ 	.byte	0xff
	.zero		1


	//   ....[93]....
        /*06d4*/ 	.word	0x00007680
        /*06d8*/ 	.word	0x00000000
        /*06dc*/ 	.word	0x00000080
        /*06e0*/ 	.short	0x010a
        /*06e2*/ 	.byte	0xff
	.zero		1


	//   ....[94]....
        /*06e4*/ 	.word	0x000076e0
        /*06e8*/ 	.word	0x00000000
        /*06ec*/ 	.word	0x00000090
        /*06f0*/ 	.short	0x010a
        /*06f2*/ 	.byte	0xff
	.zero		1


	//   ....[95]....
        /*06f4*/ 	.word	0x00007730
        /*06f8*/ 	.word	0x00000000
        /*06fc*/ 	.word	0x00000080
        /*0700*/ 	.short	0x010a
        /*0702*/ 	.byte	0xff
	.zero		1


	//   ....[96]....
        /*0704*/ 	.word	0x00007790
        /*0708*/ 	.word	0x00000002
        /*070c*/ 	.word	0x000000c0
        /*0710*/ 	.short	0x010a
        /*0712*/ 	.byte	0xff
	.zero		1


	//   ....[97]....
        /*0714*/ 	.word	0x000077f0
        /*0718*/ 	.word	0x00000000
        /*071c*/ 	.word	0x00000000
        /*0720*/ 	.short	0x010a
        /*0722*/ 	.byte	0xff
	.zero		1


	//   ....[98]....
        /*0724*/ 	.word	0x00007850
        /*0728*/ 	.word	0x00000000
        /*072c*/ 	.word	0x00000000
        /*0730*/ 	.short	0x010a
        /*0732*/ 	.byte	0xff
	.zero		1


	//   ....[99]....
        /*0734*/ 	.word	0x000078b0
        /*0738*/ 	.word	0x00000000
        /*073c*/ 	.word	0x00000000
        /*0740*/ 	.short	0x010a
        /*0742*/ 	.byte	0xff
	.zero		1


	//   ....[100]....
        /*0744*/ 	.word	0x00007910
        /*0748*/ 	.word	0x00000000
        /*074c*/ 	.word	0x00000000
        /*0750*/ 	.short	0x010a
        /*0752*/ 	.byte	0xff
	.zero		1


	//   ....[101]....
        /*0754*/ 	.word	0x00007970
        /*0758*/ 	.word	0x00000000
        /*075c*/ 	.word	0x00000000
        /*0760*/ 	.short	0x010a
        /*0762*/ 	.byte	0xff
	.zero		1


	//   ....[102]....
        /*0764*/ 	.word	0x000079c0
        /*0768*/ 	.word	0x00000000
        /*076c*/ 	.word	0x00000080
        /*0770*/ 	.short	0x010a
        /*0772*/ 	.byte	0xff
	.zero		1


	//   ....[103]....
        /*0774*/ 	.word	0x00007a20
        /*0778*/ 	.word	0x00000000
        /*077c*/ 	.word	0x00000078
        /*0780*/ 	.short	0x010a
        /*0782*/ 	.byte	0xff
	.zero		1


	//   ....[104]....
        /*0784*/ 	.word	0x00007a80
        /*0788*/ 	.word	0x00000000
        /*078c*/ 	.word	0x00000060
        /*0790*/ 	.short	0x010a
        /*0792*/ 	.byte	0xff
	.zero		1


	//   ....[105]....
        /*0794*/ 	.word	0x00007ae0
        /*0798*/ 	.word	0x00000000
        /*079c*/ 	.word	0x00000000
        /*07a0*/ 	.short	0x010a
        /*07a2*/ 	.byte	0xff
	.zero		1


	//   ....[106]....
        /*07a4*/ 	.word	0x00007b30
        /*07a8*/ 	.word	0x00000000
        /*07ac*/ 	.word	0x00000080
        /*07b0*/ 	.short	0x010a
        /*07b2*/ 	.byte	0xff
	.zero		1


	//   ....[107]....
        /*07b4*/ 	.word	0x00007b80
        /*07b8*/ 	.word	0x00000000
        /*07bc*/ 	.word	0x00000050
        /*07c0*/ 	.short	0x010a
        /*07c2*/ 	.byte	0xff
	.zero		1


	//   ....[108]....
        /*07c4*/ 	.word	0x00007bd0
        /*07c8*/ 	.word	0x00000011
        /*07cc*/ 	.word	0x000000a0
        /*07d0*/ 	.short	0x010a
        /*07d2*/ 	.byte	0xff
	.zero		1


	//----- nvinfo : EIATTR_NUM_MBARRIERS
	.align		4
.L_47:
        /*07d4*/ 	.byte	0x03, 0x38
        /*07d6*/ 	.short	0x0020


	//----- nvinfo : EIATTR_EXIT_INSTR_OFFSETS
	.align		4
        /*07d8*/ 	.byte	0x04, 0x1c
        /*07da*/ 	.short	(.L_49 - .L_48)


	//   ....[0]....
.L_48:
        /*07dc*/ 	.word	0x000026d0


	//   ....[1]....
        /*07e0*/ 	.word	0x00002bc0


	//   ....[2]....
        /*07e4*/ 	.word	0x00002c20


	//   ....[3]....
        /*07e8*/ 	.word	0x00003d30


	//   ....[4]....
        /*07ec*/ 	.word	0x00004b20


	//   ....[5]....
        /*07f0*/ 	.word	0x00004b60


	//   ....[6]....
        /*07f4*/ 	.word	0x00007200


	//   ....[7]....
        /*07f8*/ 	.word	0x00007280


	//   ....[8]....
        /*07fc*/ 	.word	0x000072b0


	//   ....[9]....
        /*0800*/ 	.word	0x000072e0


	//----- nvinfo : EIATTR_MAX_THREADS
	.align		4
.L_49:
        /*0804*/ 	.byte	0x04, 0x05
        /*0806*/ 	.short	(.L_51 - .L_50)
.L_50:
        /*0808*/ 	.word	0x00000100
        /*080c*/ 	.word	0x00000001
        /*0810*/ 	.word	0x00000001


	//----- nvinfo : EIATTR_CRS_STACK_SIZE
	.align		4
.L_51:
        /*0814*/ 	.byte	0x04, 0x1e
        /*0816*/ 	.short	(.L_53 - .L_52)
.L_52:
        /*0818*/ 	.word	0x00000000


	//----- nvinfo : EIATTR_CBANK_PARAM_SIZE
	.align		4
.L_53:
        /*081c*/ 	.byte	0x03, 0x19
        /*081e*/ 	.short	0x0800


	//----- nvinfo : EIATTR_PARAM_CBANK
	.align		4
        /*0820*/ 	.byte	0x04, 0x0a
        /*0822*/ 	.short	(.L_55 - .L_54)
	.align		4
.L_54:
        /*0824*/ 	.word	index@(.nv.constant0._ZN7cutlass13device_kernelINS_4gemm6kernel13GemmUniversalIN4cute5tupleIJiiiiEEENS1_10collective13CollectiveMmaINS1_35MainloopSm100TmaUmmaWarpSpecializedILi5ELi2ELi4ENS5_IJNS4_1CILi1EEESB_SB_EEEEENS5_IJNSA_ILi64EEENSA_ILi80EEENSA_ILi128EEEEEENS_6half_tENS5_IJlSB_lEEESI_SJ_NS4_8TiledMMAINS4_8MMA_AtomIJNS4_20SM100_MMA_F16BF16_SSISI_SI_fLi64ELi80ELNS4_4UMMA5MajorE0ELSO_0ELNSN_7ScaleInE0ELSP_0EEEEEENS4_6LayoutISC_NS5_IJNSA_ILi0EEEST_ST_EEEEENS5_IJNS4_10UnderscoreESW_SW_EEEEENS4_13SM90_TMA_LOADENS4_14ComposedLayoutINS4_7SwizzleILi3ELi4ELi3EEENS4_18smem_ptr_flag_bitsILi16EEENSS_INS5_IJNSA_ILi8EEESE_EEENS5_IJSE_SB_EEEEEEEvNS4_8identityESZ_S19_vS1A_EENS_8epilogue10collective18CollectiveEpilogueINS1C_23Sm100TmaWarpSpecializedILi2ELi1ELi40ELb1ELb0EEEJSH_NS5_IJNSS_ISE_SB_EENSS_ISF_SB_EEEEESI_SJ_SI_SJ_NS1C_6fusion15FusionCallbacksIS1G_NS1K_17LinearCombinationISI_fSI_fLNS_15FloatRoundStyleE2EEESH_S1J_JEEENS4_5SM1004TMEM4LOAD26SM100_TMEM_LOAD_16dp256b2xESZ_NS10_INS11_ILi1ELi4ELi3EEES14_NSS_INS5_IJS15_NSA_ILi16EEEEEENS5_IJS1V_SB_EEEEEEENS4_17SM75_U32x4_LDSM_NENS4_14SM90_TMA_STOREES1Z_NS4_17SM90_U32x4_STSM_NENS4_39AutoVectorizingCopyWithAssumedAlignmentILi128EEEEEEvvEEEEvNT_6ParamsE)
        /*0828*/ 	.short	0x0380
        /*082a*/ 	.short	0x0800


	//----- nvinfo : EIATTR_SW_WAR
	.align		4
.L_55:
        /*082c*/ 	.byte	0x04, 0x36
        /*082e*/ 	.short	(.L_57 - .L_56)
.L_56:
        /*0830*/ 	.word	0x00000008
.L_57:


//--------------------- .nv.callgraph             --------------------------
	.section	.nv.callgraph,"",@"SHT_CUDA_CALLGRAPH"
	.align	4
	.sectionentsize	8
	.align		4
        /*0000*/ 	.word	0x00000000
	.align		4
        /*0004*/ 	.word	0xffffffff
	.align		4
        /*0008*/ 	.word	index@(_ZN7cutlass13device_kernelINS_4gemm6kernel13GemmUniversalIN4cute5tupleIJiiiiEEENS1_10collective13CollectiveMmaINS1_35MainloopSm100TmaUmmaWarpSpecializedILi5ELi2ELi4ENS5_IJNS4_1CILi1EEESB_SB_EEEEENS5_IJNSA_ILi64EEENSA_ILi80EEENSA_ILi128EEEEEENS_6half_tENS5_IJlSB_lEEESI_SJ_NS4_8TiledMMAINS4_8MMA_AtomIJNS4_20SM100_MMA_F16BF16_SSISI_SI_fLi64ELi80ELNS4_4UMMA5MajorE0ELSO_0ELNSN_7ScaleInE0ELSP_0EEEEEENS4_6LayoutISC_NS5_IJNSA_ILi0EEEST_ST_EEEEENS5_IJNS4_10UnderscoreESW_SW_EEEEENS4_13SM90_TMA_LOADENS4_14ComposedLayoutINS4_7SwizzleILi3ELi4ELi3EEENS4_18smem_ptr_flag_bitsILi16EEENSS_INS5_IJNSA_ILi8EEESE_EEENS5_IJSE_SB_EEEEEEEvNS4_8identityESZ_S19_vS1A_EENS_8epilogue10collective18CollectiveEpilogueINS1C_23Sm100TmaWarpSpecializedILi2ELi1ELi40ELb1ELb0EEEJSH_NS5_IJNSS_ISE_SB_EENSS_ISF_SB_EEEEESI_SJ_SI_SJ_NS1C_6fusion15FusionCallbacksIS1G_NS1K_17LinearCombinationISI_fSI_fLNS_15FloatRoundStyleE2EEESH_S1J_JEEENS4_5SM1004TMEM4LOAD26SM100_TMEM_LOAD_16dp256b2xESZ_NS10_INS11_ILi1ELi4ELi3EEES14_NSS_INS5_IJS15_NSA_ILi16EEEEEENS5_IJS1V_SB_EEEEEEENS4_17SM75_U32x4_LDSM_NENS4_14SM90_TMA_STOREES1Z_NS4_17SM90_U32x4_STSM_NENS4_39AutoVectorizingCopyWithAssumedAlignmentILi128EEEEEEvvEEEEvNT_6ParamsE)
	.align		4
        /*000c*/ 	.word	index@(__assertfail)
	.align		4
        /*0010*/ 	.word	0x00000000
	.align		4
        /*0014*/ 	.word	0xfffffffe
	.align		4
        /*0018*/ 	.word	0x00000000
	.align		4
        /*001c*/ 	.word	0xfffffffd
	.align		4
        /*0020*/ 	.word	0x00000000
	.align		4
        /*0024*/ 	.word	0xfffffffc


//--------------------- .nv.constant4             --------------------------
	.section	.nv.constant4,"a",@progbits
	.align	8
	.align		8
.nv.constant4:
        /*0000*/ 	.dword	__assertfail
	.align		8
        /*0008*/ 	.dword	__unnamed_1
	.align		8
        /*0010*/ 	.dword	__unnamed_2
	.align		8
        /*0018*/ 	.dword	_ZN40_INTERNAL_f57ac5f9_4_k_cu_7f8dcf45_111434cuda3std3__45__cpo5beginE
	.align		8
        /*0020*/ 	.dword	_ZN40_INTERNAL_f57ac5f9_4_k_cu_7f8dcf45_111434cuda3std3__45__cpo3endE
	.align		8
        /*0028*/ 	.dword	_ZN40_INTERNAL_f57ac5f9_4_k_cu_7f8dcf45_111434cuda3std3__45__cpo6cbeginE
	.align		8
        /*0030*/ 	.dword	_ZN40_INTERNAL_f57ac5f9_4_k_cu_7f8dcf45_111434cuda3std3__45__cpo4cendE
	.align		8
        /*0038*/ 	.dword	_ZN40_INTERNAL_f57ac5f9_4_k_cu_7f8dcf45_111434cuda3std3__442_GLOBAL__N__f57ac5f9_4_k_cu_7f8dcf45_111436ignoreE
	.align		8
        /*0040*/ 	.dword	_ZN40_INTERNAL_f57ac5f9_4_k_cu_7f8dcf45_111434cuda3std3__419piecewise_constructE
	.align		8
        /*0048*/ 	.dword	_ZN40_INTERNAL_f57ac5f9_4_k_cu_7f8dcf45_111434cuda3std3__48in_placeE
	.align		8
        /*0050*/ 	.dword	_ZN40_INTERNAL_f57ac5f9_4_k_cu_7f8dcf45_111434cuda3std6ranges3__45__cpo4swapE
	.align		8
        /*0058*/ 	.dword	_ZN40_INTERNAL_f57ac5f9_4_k_cu_7f8dcf45_111434cuda3std6ranges3__45__cpo9iter_moveE
	.align		8
        /*0060*/ 	.dword	_ZN40_INTERNAL_f57ac5f9_4_k_cu_7f8dcf45_111434cute7productE
	.align		8
        /*0068*/ 	.dword	_ZN40_INTERNAL_f57ac5f9_4_k_cu_7f8dcf45_111434cute1_E
	.align		8
        /*0070*/ 	.dword	$str$25
	.align		8
        /*0078*/ 	.dword	$str$26
	.align		8
        /*0080*/ 	.dword	$str$27
	.align		8
        /*0088*/ 	.dword	$str$28


//--------------------- .text._ZN7cutlass13device_kernelINS_4gemm6kernel13GemmUniversalIN4cute5tupleIJiiiiEEENS1_10collective13CollectiveMmaINS1_35MainloopSm100TmaUmmaWarpSpecializedILi5ELi2ELi4ENS5_IJNS4_1CILi1EEESB_SB_EEEEENS5_IJNSA_ILi64EEENSA_ILi80EEENSA_ILi128EEEEEENS_6half_tENS5_IJlSB_lEEESI_SJ_NS4_8TiledMMAINS4_8MMA_AtomIJNS4_20SM100_MMA_F16BF16_SSISI_SI_fLi64ELi80ELNS4_4UMMA5MajorE0ELSO_0ELNSN_7ScaleInE0ELSP_0EEEEEENS4_6LayoutISC_NS5_IJNSA_ILi0EEEST_ST_EEEEENS5_IJNS4_10UnderscoreESW_SW_EEEEENS4_13SM90_TMA_LOADENS4_14ComposedLayoutINS4_7SwizzleILi3ELi4ELi3EEENS4_18smem_ptr_flag_bitsILi16EEENSS_INS5_IJNSA_ILi8EEESE_EEENS5_IJSE_SB_EEEEEEEvNS4_8identityESZ_S19_vS1A_EENS_8epilogue10collective18CollectiveEpilogueINS1C_23Sm100TmaWarpSpecializedILi2ELi1ELi40ELb1ELb0EEEJSH_NS5_IJNSS_ISE_SB_EENSS_ISF_SB_EEEEESI_SJ_SI_SJ_NS1C_6fusion15FusionCallbacksIS1G_NS1K_17LinearCombinationISI_fSI_fLNS_15FloatRoundStyleE2EEESH_S1J_JEEENS4_5SM1004TMEM4LOAD26SM100_TMEM_LOAD_16dp256b2xESZ_NS10_INS11_ILi1ELi4ELi3EEES14_NSS_INS5_IJS15_NSA_ILi16EEEEEENS5_IJS1V_SB_EEEEEEENS4_17SM75_U32x4_LDSM_NENS4_14SM90_TMA_STOREES1Z_NS4_17SM90_U32x4_STSM_NENS4_39AutoVectorizingCopyWithAssumedAlignmentILi128EEEEEEvvEEEEvNT_6ParamsE --------------------------
	.section	.text._ZN7cutlass13device_kernelINS_4gemm6kernel13GemmUniversalIN4cute5tupleIJiiiiEEENS1_10collective13CollectiveMmaINS1_35MainloopSm100TmaUmmaWarpSpecializedILi5ELi2ELi4ENS5_IJNS4_1CILi1EEESB_SB_EEEEENS5_IJNSA_ILi64EEENSA_ILi80EEENSA_ILi128EEEEEENS_6half_tENS5_IJlSB_lEEESI_SJ_NS4_8TiledMMAINS4_8MMA_AtomIJNS4_20SM100_MMA_F16BF16_SSISI_SI_fLi64ELi80ELNS4_4UMMA5MajorE0ELSO_0ELNSN_7ScaleInE0ELSP_0EEEEEENS4_6LayoutISC_NS5_IJNSA_ILi0EEEST_ST_EEEEENS5_IJNS4_10UnderscoreESW_SW_EEEEENS4_13SM90_TMA_LOADENS4_14ComposedLayoutINS4_7SwizzleILi3ELi4ELi3EEENS4_18smem_ptr_flag_bitsILi16EEENSS_INS5_IJNSA_ILi8EEESE_EEENS5_IJSE_SB_EEEEEEEvNS4_8identityESZ_S19_vS1A_EENS_8epilogue10collective18CollectiveEpilogueINS1C_23Sm100TmaWarpSpecializedILi2ELi1ELi40ELb1ELb0EEEJSH_NS5_IJNSS_ISE_SB_EENSS_ISF_SB_EEEEESI_SJ_SI_SJ_NS1C_6fusion15FusionCallbacksIS1G_NS1K_17LinearCombinationISI_fSI_fLNS_15FloatRoundStyleE2EEESH_S1J_JEEENS4_5SM1004TMEM4LOAD26SM100_TMEM_LOAD_16dp256b2xESZ_NS10_INS11_ILi1ELi4ELi3EEES14_NSS_INS5_IJS15_NSA_ILi16EEEEEENS5_IJS1V_SB_EEEEEEENS4_17SM75_U32x4_LDSM_NENS4_14SM90_TMA_STOREES1Z_NS4_17SM90_U32x4_STSM_NENS4_39AutoVectorizingCopyWithAssumedAlignmentILi128EEEEEEvvEEEEvNT_6ParamsE,"ax",@progbits
	.align	128
.text._ZN7cutlass13device_kernelINS_4gemm6kernel13GemmUniversalIN4cute5tupleIJiiiiEEENS1_10collective13CollectiveMmaINS1_35MainloopSm100TmaUmmaWarpSpecializedILi5ELi2ELi4ENS5_IJNS4_1CILi1EEESB_SB_EEEEENS5_IJNSA_ILi64EEENSA_ILi80EEENSA_ILi128EEEEEENS_6half_tENS5_IJlSB_lEEESI_SJ_NS4_8TiledMMAINS4_8MMA_AtomIJNS4_20SM100_MMA_F16BF16_SSISI_SI_fLi64ELi80ELNS4_4UMMA5MajorE0ELSO_0ELNSN_7ScaleInE0ELSP_0EEEEEENS4_6LayoutISC_NS5_IJNSA_ILi0EEEST_ST_EEEEENS5_IJNS4_10UnderscoreESW_SW_EEEEENS4_13SM90_TMA_LOADENS4_14ComposedLayoutINS4_7SwizzleILi3ELi4ELi3EEENS4_18smem_ptr_flag_bitsILi16EEENSS_INS5_IJNSA_ILi8EEESE_EEENS5_IJSE_SB_EEEEEEEvNS4_8identityESZ_S19_vS1A_EENS_8epilogue10collective18CollectiveEpilogueINS1C_23Sm100TmaWarpSpecializedILi2ELi1ELi40ELb1ELb0EEEJSH_NS5_IJNSS_ISE_SB_EENSS_ISF_SB_EEEEESI_SJ_SI_SJ_NS1C_6fusion15FusionCallbacksIS1G_NS1K_17LinearCombinationISI_fSI_fLNS_15FloatRoundStyleE2EEESH_S1J_JEEENS4_5SM1004TMEM4LOAD26SM100_TMEM_LOAD_16dp256b2xESZ_NS10_INS11_ILi1ELi4ELi3EEES14_NSS_INS5_IJS15_NSA_ILi16EEEEEENS5_IJS1V_SB_EEEEEEENS4_17SM75_U32x4_LDSM_NENS4_14SM90_TMA_STOREES1Z_NS4_17SM90_U32x4_STSM_NENS4_39AutoVectorizingCopyWithAssumedAlignmentILi128EEEEEEvvEEEEvNT_6ParamsE:
        .type           _ZN7cutlass13device_kernelINS_4gemm6kernel13GemmUniversalIN4cute5tupleIJiiiiEEENS1_10collective13CollectiveMmaINS1_35MainloopSm100TmaUmmaWarpSpecializedILi5ELi2ELi4ENS5_IJNS4_1CILi1EEESB_SB_EEEEENS5_IJNSA_ILi64EEENSA_ILi80EEENSA_ILi128EEEEEENS_6half_tENS5_IJlSB_lEEESI_SJ_NS4_8TiledMMAINS4_8MMA_AtomIJNS4_20SM100_MMA_F16BF16_SSISI_SI_fLi64ELi80ELNS4_4UMMA5MajorE0ELSO_0ELNSN_7ScaleInE0ELSP_0EEEEEENS4_6LayoutISC_NS5_IJNSA_ILi0EEEST_ST_EEEEENS5_IJNS4_10UnderscoreESW_SW_EEEEENS4_13SM90_TMA_LOADENS4_14ComposedLayoutINS4_7SwizzleILi3ELi4ELi3EEENS4_18smem_ptr_flag_bitsILi16EEENSS_INS5_IJNSA_ILi8EEESE_EEENS5_IJSE_SB_EEEEEEEvNS4_8identityESZ_S19_vS1A_EENS_8epilogue10collective18CollectiveEpilogueINS1C_23Sm100TmaWarpSpecializedILi2ELi1ELi40ELb1ELb0EEEJSH_NS5_IJNSS_ISE_SB_EENSS_ISF_SB_EEEEESI_SJ_SI_SJ_NS1C_6fusion15FusionCallbacksIS1G_NS1K_17LinearCombinationISI_fSI_fLNS_15FloatRoundStyleE2EEESH_S1J_JEEENS4_5SM1004TMEM4LOAD26SM100_TMEM_LOAD_16dp256b2xESZ_NS10_INS11_ILi1ELi4ELi3EEES14_NSS_INS5_IJS15_NSA_ILi16EEEEEENS5_IJS1V_SB_EEEEEEENS4_17SM75_U32x4_LDSM_NENS4_14SM90_TMA_STOREES1Z_NS4_17SM90_U32x4_STSM_NENS4_39AutoVectorizingCopyWithAssumedAlignmentILi128EEEEEEvvEEEEvNT_6ParamsE,@function
        .size           _ZN7cutlass13device_kernelINS_4gemm6kernel13GemmUniversalIN4cute5tupleIJiiiiEEENS1_10collective13CollectiveMmaINS1_35MainloopSm100TmaUmmaWarpSpecializedILi5ELi2ELi4ENS5_IJNS4_1CILi1EEESB_SB_EEEEENS5_IJNSA_ILi64EEENSA_ILi80EEENSA_ILi128EEEEEENS_6half_tENS5_IJlSB_lEEESI_SJ_NS4_8TiledMMAINS4_8MMA_AtomIJNS4_20SM100_MMA_F16BF16_SSISI_SI_fLi64ELi80ELNS4_4UMMA5MajorE0ELSO_0ELNSN_7ScaleInE0ELSP_0EEEEEENS4_6LayoutISC_NS5_IJNSA_ILi0EEEST_ST_EEEEENS5_IJNS4_10UnderscoreESW_SW_EEEEENS4_13SM90_TMA_LOADENS4_14ComposedLayoutINS4_7SwizzleILi3ELi4ELi3EEENS4_18smem_ptr_flag_bitsILi16EEENSS_INS5_IJNSA_ILi8EEESE_EEENS5_IJSE_SB_EEEEEEEvNS4_8identityESZ_S19_vS1A_EENS_8epilogue10collective18CollectiveEpilogueINS1C_23Sm100TmaWarpSpecializedILi2ELi1ELi40ELb1ELb0EEEJSH_NS5_IJNSS_ISE_SB_EENSS_ISF_SB_EEEEESI_SJ_SI_SJ_NS1C_6fusion15FusionCallbacksIS1G_NS1K_17LinearCombinationISI_fSI_fLNS_15FloatRoundStyleE2EEESH_S1J_JEEENS4_5SM1004TMEM4LOAD26SM100_TMEM_LOAD_16dp256b2xESZ_NS10_INS11_ILi1ELi4ELi3EEES14_NSS_INS5_IJS15_NSA_ILi16EEEEEENS5_IJS1V_SB_EEEEEEENS4_17SM75_U32x4_LDSM_NENS4_14SM90_TMA_STOREES1Z_NS4_17SM90_U32x4_STSM_NENS4_39AutoVectorizingCopyWithAssumedAlignmentILi128EEEEEEvvEEEEvNT_6ParamsE,(.L_x_144 - _ZN7cutlass13device_kernelINS_4gemm6kernel13GemmUniversalIN4cute5tupleIJiiiiEEENS1_10collective13CollectiveMmaINS1_35MainloopSm100TmaUmmaWarpSpecializedILi5ELi2ELi4ENS5_IJNS4_1CILi1EEESB_SB_EEEEENS5_IJNSA_ILi64EEENSA_ILi80EEENSA_ILi128EEEEEENS_6half_tENS5_IJlSB_lEEESI_SJ_NS4_8TiledMMAINS4_8MMA_AtomIJNS4_20SM100_MMA_F16BF16_SSISI_SI_fLi64ELi80ELNS4_4UMMA5MajorE0ELSO_0ELNSN_7ScaleInE0ELSP_0EEEEEENS4_6LayoutISC_NS5_IJNSA_ILi0EEEST_ST_EEEEENS5_IJNS4_10UnderscoreESW_SW_EEEEENS4_13SM90_TMA_LOADENS4_14ComposedLayoutINS4_7SwizzleILi3ELi4ELi3EEENS4_18smem_ptr_flag_bitsILi16EEENSS_INS5_IJNSA_ILi8EEESE_EEENS5_IJSE_SB_EEEEEEEvNS4_8identityESZ_S19_vS1A_EENS_8epilogue10collective18CollectiveEpilogueINS1C_23Sm100TmaWarpSpecializedILi2ELi1ELi40ELb1ELb0EEEJSH_NS5_IJNSS_ISE_SB_EENSS_ISF_SB_EEEEESI_SJ_SI_SJ_NS1C_6fusion15FusionCallbacksIS1G_NS1K_17LinearCombinationISI_fSI_fLNS_15FloatRoundStyleE2EEESH_S1J_JEEENS4_5SM1004TMEM4LOAD26SM100_TMEM_LOAD_16dp256b2xESZ_NS10_INS11_ILi1ELi4ELi3EEES14_NSS_INS5_IJS15_NSA_ILi16EEEEEENS5_IJS1V_SB_EEEEEEENS4_17SM75_U32x4_LDSM_NENS4_14SM90_TMA_STOREES1Z_NS4_17SM90_U32x4_STSM_NENS4_39AutoVectorizingCopyWithAssumedAlignmentILi128EEEEEEvvEEEEvNT_6ParamsE)
        .other          _ZN7cutlass13device_kernelINS_4gemm6kernel13GemmUniversalIN4cute5tupleIJiiiiEEENS1_10collective13CollectiveMmaINS1_35MainloopSm100TmaUmmaWarpSpecializedILi5ELi2ELi4ENS5_IJNS4_1CILi1EEESB_SB_EEEEENS5_IJNSA_ILi64EEENSA_ILi80EEENSA_ILi128EEEEEENS_6half_tENS5_IJlSB_lEEESI_SJ_NS4_8TiledMMAINS4_8MMA_AtomIJNS4_20SM100_MMA_F16BF16_SSISI_SI_fLi64ELi80ELNS4_4UMMA5MajorE0ELSO_0ELNSN_7ScaleInE0ELSP_0EEEEEENS4_6LayoutISC_NS5_IJNSA_ILi0EEEST_ST_EEEEENS5_IJNS4_10UnderscoreESW_SW_EEEEENS4_13SM90_TMA_LOADENS4_14ComposedLayoutINS4_7SwizzleILi3ELi4ELi3EEENS4_18smem_ptr_flag_bitsILi16EEENSS_INS5_IJNSA_ILi8EEESE_EEENS5_IJSE_SB_EEEEEEEvNS4_8identityESZ_S19_vS1A_EENS_8epilogue10collective18CollectiveEpilogueINS1C_23Sm100TmaWarpSpecializedILi2ELi1ELi40ELb1ELb0EEEJSH_NS5_IJNSS_ISE_SB_EENSS_ISF_SB_EEEEESI_SJ_SI_SJ_NS1C_6fusion15FusionCallbacksIS1G_NS1K_17LinearCombinationISI_fSI_fLNS_15FloatRoundStyleE2EEESH_S1J_JEEENS4_5SM1004TMEM4LOAD26SM100_TMEM_LOAD_16dp256b2xESZ_NS10_INS11_ILi1ELi4ELi3EEES14_NSS_INS5_IJS15_NSA_ILi16EEEEEENS5_IJS1V_SB_EEEEEEENS4_17SM75_U32x4_LDSM_NENS4_14SM90_TMA_STOREES1Z_NS4_17SM90_U32x4_STSM_NENS4_39AutoVectorizingCopyWithAssumedAlignmentILi128EEEEEEvvEEEEvNT_6ParamsE,@"STO_CUDA_ENTRY STV_DEFAULT"
_ZN7cutlass13device_kernelINS_4gemm6kernel13GemmUniversalIN4cute5tupleIJiiiiEEENS1_10collective13CollectiveMmaINS1_35MainloopSm100TmaUmmaWarpSpecializedILi5ELi2ELi4ENS5_IJNS4_1CILi1EEESB_SB_EEEEENS5_IJNSA_ILi64EEENSA_ILi80EEENSA_ILi128EEEEEENS_6half_tENS5_IJlSB_lEEESI_SJ_NS4_8TiledMMAINS4_8MMA_AtomIJNS4_20SM100_MMA_F16BF16_SSISI_SI_fLi64ELi80ELNS4_4UMMA5MajorE0ELSO_0ELNSN_7ScaleInE0ELSP_0EEEEEENS4_6LayoutISC_NS5_IJNSA_ILi0EEEST_ST_EEEEENS5_IJNS4_10UnderscoreESW_SW_EEEEENS4_13SM90_TMA_LOADENS4_14ComposedLayoutINS4_7SwizzleILi3ELi4ELi3EEENS4_18smem_ptr_flag_bitsILi16EEENSS_INS5_IJNSA_ILi8EEESE_EEENS5_IJSE_SB_EEEEEEEvNS4_8identityESZ_S19_vS1A_EENS_8epilogue10collective18CollectiveEpilogueINS1C_23Sm100TmaWarpSpecializedILi2ELi1ELi40ELb1ELb0EEEJSH_NS5_IJNSS_ISE_SB_EENSS_ISF_SB_EEEEESI_SJ_SI_SJ_NS1C_6fusion15FusionCallbacksIS1G_NS1K_17LinearCombinationISI_fSI_fLNS_15FloatRoundStyleE2EEESH_S1J_JEEENS4_5SM1004TMEM4LOAD26SM100_TMEM_LOAD_16dp256b2xESZ_NS10_INS11_ILi1ELi4ELi3EEES14_NSS_INS5_IJS15_NSA_ILi16EEEEEENS5_IJS1V_SB_EEEEEEENS4_17SM75_U32x4_LDSM_NENS4_14SM90_TMA_STOREES1Z_NS4_17SM90_U32x4_STSM_NENS4_39AutoVectorizingCopyWithAssumedAlignmentILi128EEEEEEvvEEEEvNT_6ParamsE:
[----:B------:R-:W1:Y:S01]  /*0000*/  LDC R1, c[0x0][0x37c] ;  /* 0x0000df00ff017b82 */ /* 0x000e620000000800 */
[----:B------:R-:W2:Y:S01]  /*0010*/  S2R R121, SR_TID.X ;  /* 0x0000000000797919 */ /* 0x000ea20000002100 */
[----:B------:R-:W3:Y:S01]  /*0020*/  LDCU.64 UR4, c[0x0][0x890] ;  /* 0x00011200ff0477ac */ /* 0x000ee20008000a00 */
[----:B------:R-:W-:Y:S02]  /*0030*/  PRMT R110, RZ, 0x7610, R110 ;  /* 0x00007610ff6e7816 */ /* 0x000fe4000000006e */
[----:B------:R-:W-:Y:S01]  /*0040*/  ELECT P5, URZ, PT ;  /* 0x0000000000ff782f */ /* 0x000fe200038a0000 */
[----:B------:R-:W4:Y:S01]  /*0050*/  LDCU.64 UR46, c[0x0][0x358] ;  /* 0x00006b00ff2e77ac */ /* 0x000f220008000a00 */
[----:B---3--:R-:W-:-:S04]  /*0060*/  UISETP.NE.U32.AND UP0, UPT, UR4, URZ, UPT ;  /* 0x000000ff0400728c */ /* 0x008fc8000bf05070 */
[----:B------:R-:W-:Y:S01]  /*0070*/  UISETP.NE.AND.EX UP0, UPT, UR5, URZ, UPT, UP0 ;  /* 0x000000ff0500728c */ /* 0x000fe2000bf05300 */
[----:B--2---:R-:W-:-:S05]  /*0080*/  SHF.R.U32.HI R115, RZ, 0x5, R121 ;  /* 0x00000005ff737819 */ /* 0x004fca0000011679 */
[----:B------:R-:W2:Y:S02]  /*0090*/  SHFL.IDX PT, R0, R115, RZ, 0x1f ;  /* 0x00001fff73007589 */ /* 0x000ea400000e0000 */
[----:B--2---:R-:W-:Y:S01]  /*00a0*/  R2UR UR8, R0 ;  /* 0x00000000000872ca */ /* 0x004fe200000e0000 */
[----:B-1--4-:R-:W-:-:S14]  /*00b0*/  BRA.U UP0, `(.L_x_0) ;  /* 0x00000001002c7547 */ /* 0x012fdc000b800000 */
[----:B------:R-:W1:Y:S02]  /*00c0*/  LDCU.64 UR6, c[0x0][0x888] ;  /* 0x00011100ff0677ac */ /* 0x000e640008000a00 */
[----:B-1----:R-:W-:-:S04]  /*00d0*/  UISETP.NE.U32.AND UP0, UPT, UR6, URZ, UPT ;  /* 0x000000ff0600728c */ /* 0x002fc8000bf05070 */
[----:B------:R-:W-:-:S09]  /*00e0*/  UISETP.NE.AND.EX UP0, UPT, UR7, URZ, UPT, UP0 ;  /* 0x000000ff0700728c */ /* 0x000fd2000bf05300 */
[----:B------:R-:W-:Y:S05]  /*00f0*/  BRA.U !UP0, `(.L_x_1) ;  /* 0x0000000108107547 */ /* 0x000fea000b800000 */
[----:B------:R-:W1:Y:S02]  /*0100*/  LDC.64 R2, c[0x0][0x888] ;  /* 0x00022200ff027b82 */ /* 0x000e640000000a00 */
[----:B-1----:R1:W5:Y:S01]  /*0110*/  LDG.E R67, desc[UR46][R2.64] ;  /* 0x0000002e02437981 */ /* 0x002362000c1e1900 */
[----:B------:R-:W-:Y:S01]  /*0120*/  HFMA2 R110, -RZ, RZ, 0, 5.9604644775390625e-08 ;  /* 0x00000001ff6e7431 */ /* 0x000fe200000001ff */
[----:B------:R-:W-:Y:S05]  /*0130*/  BRA `(.L_x_0) ;  /* 0x00000000000c7947 */ /* 0x000fea0003800000 */
.L_x_1:
[----:B------:R-:W1:Y:S01]  /*0140*/  LDCU UR6, c[0x0][0x880] ;  /* 0x00011000ff0677ac */ /* 0x000e620008000800 */
[----:B------:R-:W-:Y:S01]  /*0150*/  HFMA2 R110, -RZ, RZ, 0, 5.9604644775390625e-08 ;  /* 0x00000001ff6e7431 */ /* 0x000fe200000001ff */
[----:B-1----:R-:W-:-:S07]  /*0160*/  MOV R67, UR6 ;  /* 0x0000000600437c02 */ /* 0x002fce0008000f00 */
.L_x_0:
[----:B------:R-:W2:Y:S02]  /*0170*/  LDCU.64 UR6, c[0x0][0x8b0] ;  /* 0x00011600ff0677ac */ /* 0x000ea40008000a00 */
[----:B--2---:R-:W-:-:S04]  /*0180*/  UISETP.NE.U32.AND UP0, UPT, UR6, URZ, UPT ;  /* 0x000000ff0600728c */ /* 0x004fc8000bf05070 */
[----:B------:R-:W-:-:S09]  /*0190*/  UISETP.NE.AND.EX UP0, UPT, UR7, URZ, UPT, UP0 ;  /* 0x000000ff0700728c */ /* 0x000fd2000bf05300 */
[----:B------:R-:W-:Y:S05]  /*01a0*/  BRA.U UP0, `(.L_x_2) ;  /* 0x0000000100247547 */ /* 0x000fea000b800000 */
[----:B------:R-:W2:Y:S02]  /*01b0*/  LDCU.64 UR6, c[0x0][0x8a8] ;  /* 0x00011500ff0677ac */ /* 0x000ea40008000a00 */
[----:B--2---:R-:W-:-:S04]  /*01c0*/  UISETP.NE.U32.AND UP0, UPT, UR6, URZ, UPT ;  /* 0x000000ff0600728c */ /* 0x004fc8000bf05070 */
[----:B------:R-:W-:-:S09]  /*01d0*/  UISETP.NE.AND.EX UP0, UPT, UR7, URZ, UPT, UP0 ;  /* 0x000000ff0700728c */ /* 0x000fd2000bf05300 */
[----:B------:R-:W-:Y:S05]  /*01e0*/  BRA.U !UP0, `(.L_x_3) ;  /* 0x00000001080c7547 */ /* 0x000fea000b800000 */
[----:B-1----:R-:W1:Y:S02]  /*01f0*/  LDC.64 R2, c[0x0][0x8a8] ;  /* 0x00022a00ff027b82 */ /* 0x002e640000000a00 */
[----:B-1----:R2:W5:Y:S01]  /*0200*/  LDG.E R66, desc[UR46][R2.64] ;  /* 0x0000002e02427981 */ /* 0x002562000c1e1900 */
[----:B------:R-:W-:Y:S05]  /*0210*/  BRA `(.L_x_2) ;  /* 0x0000000000087947 */ /* 0x000fea0003800000 */
.L_x_3:
[----:B------:R-:W2:Y:S02]  /*0220*/  LDCU UR6, c[0x0][0x8a0] ;  /* 0x00011400ff0677ac */ /* 0x000ea40008000800 */
[----:B--2---:R-:W-:Y:S02]  /*0230*/  MOV R66, UR6 ;  /* 0x0000000600427c02 */ /* 0x004fe40008000f00 */
.L_x_2:
[----:B------:R-:W-:Y:S01]  /*0240*/  IMAD.U32 R0, RZ, RZ, UR8 ;  /* 0x00000008ff007e24 */ /* 0x000fe2000f8e00ff */
[----:B------:R-:W-:Y:S04]  /*0250*/  BSSY.RECONVERGENT B0, `(.L_x_4) ;  /* 0x000000c000007945 */ /* 0x000fe80003800200 */
[C---:B------:R-:W-:Y:S02]  /*0260*/  ISETP.NE.OR P1, PT, R0.reuse, 0x1, !P5 ;  /* 0x000000010000780c */ /* 0x040fe40006f25670 */
[----:B------:R-:W-:-:S11]  /*0270*/  ISETP.NE.OR P0, PT, R0, 0x3, !P5 ;  /* 0x000000030000780c */ /* 0x000fd60006f05670 */
[----:B------:R-:W-:Y:S05]  /*0280*/  @P1 BRA `(.L_x_5) ;  /* 0x0000000000201947 */ /* 0x000fea0003800000 */
[----:B------:R-:W3:Y:S02]  /*0290*/  LDCU.64 UR6, c[0x0][0x348] ;  /* 0x00006900ff0677ac */ /* 0x000ee40008000a00 */
[----:B---3--:R-:W-:Y:S02]  /*02a0*/  UIADD3 UR10, UP1, UPT, UR6, 0x80, URZ ;  /* 0x00000080060a7890 */ /* 0x008fe4000ff3e0ff */
[----:B------:R-:W-:Y:S02]  /*02b0*/  UIADD3 UR6, UP0, UPT, UR6, 0x180, URZ ;  /* 0x0000018006067890 */ /* 0x000fe4000ff1e0ff */
[----:B------:R-:W-:Y:S02]  /*02c0*/  UIADD3.X UR11, UPT, UPT, URZ, UR7, URZ, UP1, !UPT ;  /* 0x00000007ff0b7290 */ /* 0x000fe40008ffe4ff */
[----:B------:R-:W-:-:S07]  /*02d0*/  UIADD3.X UR7, UPT, UPT, URZ, UR7, URZ, UP0, !UPT ;  /* 0x00000007ff077290 */ /* 0x000fce00087fe4ff */
[----:B------:R3:W-:Y:S02]  /*02e0*/  UTMACCTL.PF [UR10] ;  /* 0x000000000a0079b9 */ /* 0x0007e40008040000 */
[----:B------:R3:W-:Y:S02]  /*02f0*/  UTMACCTL.PF [UR6] ;  /* 0x00000000060079b9 */ /* 0x0007e40008040000 */
[----:B---3--:R-:W-:Y:S01]  /*0300*/  NOP ;  /* 0x0000000000007918 */ /* 0x008fe20000000000 */
.L_x_5:
[----:B------:R-:W-:Y:S05]  /*0310*/  BSYNC.RECONVERGENT B0 ;  /* 0x0000000000007941 */ /* 0x000fea0003800200 */
.L_x_4:
[----:B------:R-:W-:Y:S04]  /*0320*/  BSSY.RECONVERGENT B0, `(.L_x_6) ;  /* 0x000000a000007945 */ /* 0x000fe80003800200 */
        /* <DEDUP_REMOVED lines=9> */
.L_x_7:
[----:B------:R-:W-:Y:S05]  /*03c0*/  BSYNC.RECONVERGENT B0 ;  /* 0x0000000000007941 */ /* 0x000fea0003800200 */
.L_x_6:
[----:B------:R-:W3:Y:S01]  /*03d0*/  LDCU.64 UR6, c[0x0][0x888] ;  /* 0x00011100ff0677ac */ /* 0x000ee20008000a00 */
[----:B------:R-:W-:Y:S02]  /*03e0*/  UISETP.EQ.U32.AND UP1, UPT, UR4, URZ, UPT ;  /* 0x000000ff0400728c */ /* 0x000fe4000bf22070 */
[----:B------:R-:W-:Y:S02]  /*03f0*/  UPLOP3.LUT UP2, UPT, UPT, UPT, UPT, 0x80, 0x8 ;  /* 0x000000000008789c */ /* 0x000fe40003f4f070 */
[----:B---3--:R-:W-:-:S04]  /*0400*/  UISETP.NE.U32.AND UP0, UPT, UR6, URZ, UPT ;  /* 0x000000ff0600728c */ /* 0x008fc8000bf05070 */
[----:B------:R-:W-:-:S04]  /*0410*/  UISETP.NE.AND.EX UP0, UPT, UR7, URZ, UPT, UP0 ;  /* 0x000000ff0700728c */ /* 0x000fc8000bf05300 */
[----:B------:R-:W-:-:S04]  /*0420*/  UISETP.EQ.OR.EX UP3, UPT, UR5, URZ, !UP0, UP1 ;  /* 0x000000ff0500728c */ /* 0x000fc8000c762710 */
[----:B------:R-:W-:-:S05]  /*0430*/  UP2UR UR44, UPR, URZ, 0x8 ;  /* 0x00000008ff2c7883 */ /* 0x000fca0008000000 */
[----:B------:R-:W-:Y:S07]  /*0440*/  BRA.U !UP3, `(.L_x_8) ;  /* 0x000000010b207547 */ /* 0x000fee000b800000 */
[----:B------:R-:W-:Y:S01]  /*0450*/  UISETP.NE.U32.AND UP2, UPT, UR4, URZ, UPT ;  /* 0x000000ff0400728c */ /* 0x000fe2000bf45070 */
[----:B-----5:R-:W-:Y:S01]  /*0460*/  FSETP.NEU.AND P0, PT, R67, RZ, PT ;  /* 0x000000ff4300720b */ /* 0x020fe20003f0d000 */
[----:B------:R-:W-:Y:S02]  /*0470*/  USEL UR4, URZ, 0xffffffff, UP0 ;  /* 0xffffffffff047887 */ /* 0x000fe40008000000 */
[----:B------:R-:W-:-:S10]  /*0480*/  UISETP.NE.AND.EX UP2, UPT, UR5, URZ, UPT, UP2 ;  /* 0x000000ff0500728c */ /* 0x000fd4000bf45320 */
[----:B------:R-:W-:Y:S01]  /*0490*/  VOTEU.ANY UP1, P0 ;  /* 0x0000000000ff7886 */ /* 0x000fe20000020100 */
[----:B------:R-:W-:-:S04]  /*04a0*/  @!UP2 USEL UR4, URZ, 0xffffffff, UP1 ;  /* 0xffffffffff04a887 */ /* 0x000fc80008800000 */
[----:B------:R-:W-:-:S04]  /*04b0*/  ULOP3.LUT UR4, UR4, 0x1, URZ, 0xc0, !UPT ;  /* 0x0000000104047892 */ /* 0x000fc8000f8ec0ff */
[----:B------:R-:W-:-:S11]  /*04c0*/  UISETP.NE.U32.AND UP2, UPT, UR4, 0x1, UPT ;  /* 0x000000010400788c */ /* 0x000fd6000bf45070 */
.L_x_8:
[----:B-12---:R-:W1:Y:S01]  /*04d0*/  SHFL.IDX PT, R2, R115, RZ, 0x1f ;  /* 0x00001fff73027589 */ /* 0x006e6200000e0000 */
[----:B------:R-:W-:-:S04]  /*04e0*/  UISETP.NE.AND UP1, UPT, UR8, 0x2, UPT ;  /* 0x000000020800788c */ /* 0x000fc8000bf25270 */
[----:B------:R-:W-:Y:S01]  /*04f0*/  USEL UR7, URZ, 0x1, UP1 ;  /* 0x00000001ff077887 */ /* 0x000fe20008800000 */
[----:B-1----:R-:W-:-:S13]  /*0500*/  ISETP.NE.AND P0, PT, R2, RZ, PT ;  /* 0x000000ff0200720c */ /* 0x002fda0003f05270 */
[----:B------:R-:W-:Y:S05]  /*0510*/  @P0 BRA `(.L_x_9) ;  /* 0x0000000000500947 */ /* 0x000fea0003800000 */
[----:B------:R-:W1:Y:S01]  /*0520*/  S2UR UR5, SR_CgaCtaId ;  /* 0x00000000000579c3 */ /* 0x000e620000008800 */
[----:B------:R-:W-:Y:S01]  /*0530*/  UMOV UR6, 0x400 ;  /* 0x0000040000067882 */ /* 0x000fe20000000000 */
[----:B------:R-:W-:Y:S01]  /*0540*/  UMOV UR4, 0x1 ;  /* 0x0000000100047882 */ /* 0x000fe20000000000 */
[----:B------:R-:W-:Y:S01]  /*0550*/  ELECT P0, URZ, PT ;  /* 0x0000000000ff782f */ /* 0x000fe20003800000 */
[----:B------:R-:W-:-:S04]  /*0560*/  UIADD3 UR10, UPT, UPT, -UR4, 0x100000, URZ ;  /* 0x00100000040a7890 */ /* 0x000fc8000fffe1ff */
[----:B------:R-:W-:Y:S02]  /*0570*/  USHF.L.U32 UR11, UR10, 0xb, URZ ;  /* 0x0000000b0a0b7899 */ /* 0x000fe400080006ff */
[----:B------:R-:W-:Y:S02]  /*0580*/  USHF.L.U32 UR10, UR10, 0x1, URZ ;  /* 0x000000010a0a7899 */ /* 0x000fe400080006ff */
[----:B-1----:R-:W-:Y:S01]  /*0590*/  ULEA UR5, UR5, UR6, 0x18 ;  /* 0x0000000605057291 */ /* 0x002fe2000f8ec0ff */
[----:B------:R-:W1:Y:S11]  /*05a0*/  FENCE.VIEW.ASYNC.S ;  /* 0x00000000000073c6 */ /* 0x000e760000000000 */
[----:B-1----:R1:W2:Y:S01]  /*05b0*/  SYNCS.EXCH.64 URZ, [UR5], UR10 ;  /* 0x0000000a05ff75b2 */ /* 0x0022a20008000100 */
[----:B------:R1:W3:Y:S01]  /*05c0*/  SYNCS.EXCH.64 URZ, [UR5+0x28], UR10 ;  /* 0x0000280a05ff75b2 */ /* 0x0002e20008000100 */
[----:B------:R1:W4:Y:S01]  /*05d0*/  SYNCS.EXCH.64 URZ, [UR5+0x8], UR10 ;  /* 0x0000080a05ff75b2 */ /* 0x0003220008000100 */
[----:B------:R1:W1:Y:S01]  /*05e0*/  SYNCS.EXCH.64 URZ, [UR5+0x30], UR10 ;  /* 0x0000300a05ff75b2 */ /* 0x0002620008000100 */
[----:B------:R1:W1:Y:S01]  /*05f0*/  SYNCS.EXCH.64 URZ, [UR5+0x10], UR10 ;  /* 0x0000100a05ff75b2 */ /* 0x0002620008000100 */
[----:B------:R1:W1:Y:S01]  /*0600*/  SYNCS.EXCH.64 URZ, [UR5+0x38], UR10 ;  /* 0x0000380a05ff75b2 */ /* 0x0002620008000100 */
[----:B------:R1:W1:Y:S01]  /*0610*/  SYNCS.EXCH.64 URZ, [UR5+0x18], UR10 ;  /* 0x0000180a05ff75b2 */ /* 0x0002620008000100 */
[----:B------:R1:W1:Y:S01]  /*0620*/  SYNCS.EXCH.64 URZ, [UR5+0x40], UR10 ;  /* 0x0000400a05ff75b2 */ /* 0x0002620008000100 */
[----:B------:R1:W1:Y:S01]  /*0630*/  SYNCS.EXCH.64 URZ, [UR5+0x20], UR10 ;  /* 0x0000200a05ff75b2 */ /* 0x0002620008000100 */
[----:B------:R1:W1:Y:S01]  /*0640*/  SYNCS.EXCH.64 URZ, [UR5+0x48], UR10 ;  /* 0x0000480a05ff75b2 */ /* 0x0002620008000100 */
[----:B------:R-:W-:Y:S01]  /*0650*/  NOP ;  /* 0x0000000000007918 */ /* 0x000fe20000000000 */
.L_x_9:
[----:B------:R-:W2:Y:S01]  /*0660*/  SHFL.IDX PT, R2, R115, RZ, 0x1f ;  /* 0x00001fff73027589 */ /* 0x000ea200000e0000 */
[----:B------:R-:W-:Y:S01]  /*0670*/  NOP ;  /* 0x0000000000007918 */ /* 0x000fe20000000000 */
[----:B--2---:R-:W-:-:S13]  /*0680*/  ISETP.NE.AND P0, PT, R2, 0x1, PT ;  /* 0x000000010200780c */ /* 0x004fda0003f05270 */
[----:B------:R-:W-:Y:S05]  /*0690*/  @P0 BRA `(.L_x_10) ;  /* 0x0000000000480947 */ /* 0x000fea0003800000 */
[----:B------:R-:W2:Y:S01]  /*06a0*/  S2UR UR6, SR_CgaCtaId ;  /* 0x00000000000679c3 */ /* 0x000ea20000008800 */
[----:B------:R-:W-:Y:S01]  /*06b0*/  UMOV UR9, 0x400 ;  /* 0x0000040000097882 */ /* 0x000fe20000000000 */
[----:B-1----:R-:W-:Y:S01]  /*06c0*/  UMOV UR5, 0x20 ;  /* 0x0000002000057882 */ /* 0x002fe20000000000 */
[----:B------:R-:W-:Y:S01]  /*06d0*/  UMOV UR4, 0x80 ;  /* 0x0000008000047882 */ /* 0x000fe20000000000 */
[----:B------:R-:W-:-:S04]  /*06e0*/  UIADD3 UR10, UPT, UPT, -UR5, 0x100000, URZ ;  /* 0x00100000050a7890 */ /* 0x000fc8000fffe1ff */
[----:B------:R-:W-:Y:S02]  /*06f0*/  USHF.L.U32 UR11, UR10, 0xb, URZ ;  /* 0x0000000b0a0b7899 */ /* 0x000fe400080006ff */
[----:B------:R-:W-:Y:S02]  /*0700*/  USHF.L.U32 UR10, UR10, 0x1, URZ ;  /* 0x000000010a0a7899 */ /* 0x000fe400080006ff */
[----:B------:R-:W-:-:S04]  /*0710*/  UIADD3 UR4, UPT, UPT, -UR4, 0x100000, URZ ;  /* 0x0010000004047890 */ /* 0x000fc8000fffe1ff */
[----:B------:R-:W-:Y:S02]  /*0720*/  USHF.L.U32 UR5, UR4, 0xb, URZ ;  /* 0x0000000b04057899 */ /* 0x000fe400080006ff */
[----:B------:R-:W-:Y:S01]  /*0730*/  USHF.L.U32 UR4, UR4, 0x1, URZ ;  /* 0x0000000104047899 */ /* 0x000fe200080006ff */
[----:B------:R-:W-:Y:S01]  /*0740*/  ELECT P0, URZ, PT ;  /* 0x0000000000ff782f */ /* 0x000fe20003800000 */
[----:B--2---:R-:W-:Y:S01]  /*0750*/  ULEA UR6, UR6, UR9, 0x18 ;  /* 0x0000000906067291 */ /* 0x004fe2000f8ec0ff */
[----:B------:R-:W1:Y:S11]  /*0760*/  FENCE.VIEW.ASYNC.S ;  /* 0x00000000000073c6 */ /* 0x000e760000000000 */
[----:B-1----:R2:W1:Y:S01]  /*0770*/  SYNCS.EXCH.64 URZ, [UR6+0x50], UR10 ;  /* 0x0000500a06ff75b2 */ /* 0x0024620008000100 */
[----:B------:R2:W1:Y:S01]  /*0780*/  SYNCS.EXCH.64 URZ, [UR6+0x60], UR4 ;  /* 0x0000600406ff75b2 */ /* 0x0004620008000100 */
[----:B------:R2:W1:Y:S01]  /*0790*/  SYNCS.EXCH.64 URZ, [UR6+0x58], UR10 ;  /* 0x0000580a06ff75b2 */ /* 0x0004620008000100 */
[----:B------:R2:W1:Y:S02]  /*07a0*/  SYNCS.EXCH.64 URZ, [UR6+0x68], UR4 ;  /* 0x0000680406ff75b2 */ /* 0x0004640008000100 */
[----:B--2---:R-:W-:Y:S01]  /*07b0*/  NOP ;  /* 0x0000000000007918 */ /* 0x004fe20000000000 */
.L_x_10:
[----:B------:R-:W2:Y:S01]  /*07c0*/  SHFL.IDX PT, R2, R115, RZ, 0x1f ;  /* 0x00001fff73027589 */ /* 0x000ea200000e0000 */
[----:B------:R-:W-:Y:S01]  /*07d0*/  NOP ;  /* 0x0000000000007918 */ /* 0x000fe20000000000 */
[----:B--2---:R-:W-:-:S13]  /*07e0*/  ISETP.NE.AND P0, PT, R2, 0x3, PT ;  /* 0x000000030200780c */ /* 0x004fda0003f05270 */
[----:B------:R-:W-:Y:S05]  /*07f0*/  @P0 BRA `(.L_x_11) ;  /* 0x0000000000300947 */ /* 0x000fea0003800000 */
[----:B-1----:R-:W1:Y:S01]  /*0800*/  S2UR UR5, SR_CgaCtaId ;  /* 0x00000000000579c3 */ /* 0x002e620000008800 */
        /* <DEDUP_REMOVED lines=8> */
[----:B-1----:R2:W1:Y:S01]  /*0890*/  SYNCS.EXCH.64 URZ, [UR5+0x70], UR10 ;  /* 0x0000700a05ff75b2 */ /* 0x0024620008000100 */
[----:B------:R2:W1:Y:S02]  /*08a0*/  SYNCS.EXCH.64 URZ, [UR5+0x78], UR10 ;  /* 0x0000780a05ff75b2 */ /* 0x0004640008000100 */
[----:B--2---:R-:W-:Y:S01]  /*08b0*/  NOP ;  /* 0x0000000000007918 */ /* 0x004fe20000000000 */
.L_x_11:
[----:B------:R-:W2:Y:S01]  /*08c0*/  SHFL.IDX PT, R2, R115, RZ, 0x1f ;  /* 0x00001fff73027589 */ /* 0x000ea200000e0000 */
[----:B------:R-:W-:Y:S01]  /*08d0*/  NOP ;  /* 0x0000000000007918 */ /* 0x000fe20000000000 */
[----:B--2---:R-:W-:-:S13]  /*08e0*/  ISETP.NE.AND P0, PT, R2, 0x4, PT ;  /* 0x000000040200780c */ /* 0x004fda0003f05270 */
[----:B------:R-:W-:Y:S05]  /*08f0*/  @P0 BRA `(.L_x_12) ;  /* 0x00000000004c0947 */ /* 0x000fea0003800000 */
[----:B-1----:R-:W1:Y:S01]  /*0900*/  S2UR UR5, SR_CgaCtaId ;  /* 0x00000000000579c3 */ /* 0x002e620000008800 */
[----:B------:R-:W-:Y:S01]  /*0910*/  UMOV UR9, 0x100 ;  /* 0x0000010000097882 */ /* 0x000fe20000000000 */
[----:B------:R-:W-:Y:S01]  /*0920*/  UMOV UR6, 0x400 ;  /* 0x0000040000067882 */ /* 0x000fe20000000000 */
[----:B------:R-:W-:Y:S01]  /*0930*/  USEL UR9, UR9, 0xe0, UP2 ;  /* 0x000000e009097887 */ /* 0x000fe20009000000 */
[----:B------:R-:W-:Y:S01]  /*0940*/  UMOV UR4, 0x1 ;  /* 0x0000000100047882 */ /* 0x000fe20000000000 */
[----:B------:R-:W-:Y:S01]  /*0950*/  ELECT P0, URZ, PT ;  /* 0x0000000000ff782f */ /* 0x000fe20003800000 */
[----:B------:R-:W-:-:S04]  /*0960*/  UIADD3 UR10, UPT, UPT, -UR4, 0x100000, URZ ;  /* 0x00100000040a7890 */ /* 0x000fc8000fffe1ff */
[----:B------:R-:W-:Y:S02]  /*0970*/  USHF.L.U32 UR11, UR10, 0xb, URZ ;  /* 0x0000000b0a0b7899 */ /* 0x000fe400080006ff */
[----:B------:R-:W-:Y:S02]  /*0980*/  USHF.L.U32 UR10, UR10, 0x1, URZ ;  /* 0x000000010a0a7899 */ /* 0x000fe400080006ff */
[----:B------:R-:W-:-:S04]  /*0990*/  UIADD3 UR12, UPT, UPT, -UR9, 0x100000, URZ ;  /* 0x00100000090c7890 */ /* 0x000fc8000fffe1ff */
[----:B------:R-:W-:Y:S02]  /*09a0*/  USHF.L.U32 UR13, UR12, 0xb, URZ ;  /* 0x0000000b0c0d7899 */ /* 0x000fe400080006ff */
[----:B------:R-:W-:Y:S02]  /*09b0*/  USHF.L.U32 UR12, UR12, 0x1, URZ ;  /* 0x000000010c0c7899 */ /* 0x000fe400080006ff */
[----:B-1----:R-:W-:Y:S01]  /*09c0*/  ULEA UR5, UR5, UR6, 0x18 ;  /* 0x0000000605057291 */ /* 0x002fe2000f8ec0ff */
[----:B------:R-:W1:Y:S11]  /*09d0*/  FENCE.VIEW.ASYNC.S ;  /* 0x00000000000073c6 */ /* 0x000e760000000000 */
[----:B-1----:R2:W1:Y:S01]  /*09e0*/  SYNCS.EXCH.64 URZ, [UR5+0x80], UR10 ;  /* 0x0000800a05ff75b2 */ /* 0x0024620008000100 */
[----:B------:R2:W1:Y:S01]  /*09f0*/  SYNCS.EXCH.64 URZ, [UR5+0x90], UR12 ;  /* 0x0000900c05ff75b2 */ /* 0x0004620008000100 */
[----:B------:R2:W1:Y:S01]  /*0a00*/  SYNCS.EXCH.64 URZ, [UR5+0x88], UR10 ;  /* 0x0000880a05ff75b2 */ /* 0x0004620008000100 */
[----:B------:R2:W1:Y:S02]  /*0a10*/  SYNCS.EXCH.64 URZ, [UR5+0x98], UR12 ;  /* 0x0000980c05ff75b2 */ /* 0x0004640008000100 */
[----:B--2---:R-:W-:Y:S01]  /*0a20*/  NOP ;  /* 0x0000000000007918 */ /* 0x004fe20000000000 */
.L_x_12:
        /* <DEDUP_REMOVED lines=20> */
[----:B------:R2:W1:Y:S01]  /*0b70*/  SYNCS.EXCH.64 URZ, [UR6+0xc8], UR4 ;  /* 0x0000c80406ff75b2 */ /* 0x0004620008000100 */
[----:B------:R2:W1:Y:S01]  /*0b80*/  SYNCS.EXCH.64 URZ, [UR6+0xb0], UR10 ;  /* 0x0000b00a06ff75b2 */ /* 0x0004620008000100 */
[----:B------:R2:W1:Y:S01]  /*0b90*/  SYNCS.EXCH.64 URZ, [UR6+0xd0], UR4 ;  /* 0x0000d00406ff75b2 */ /* 0x0004620008000100 */
[----:B------:R2:W1:Y:S01]  /*0ba0*/  SYNCS.EXCH.64 URZ, [UR6+0xb8], UR10 ;  /* 0x0000b80a06ff75b2 */ /* 0x0004620008000100 */
[----:B------:R2:W1:Y:S02]  /*0bb0*/  SYNCS.EXCH.64 URZ, [UR6+0xd8], UR4 ;  /* 0x0000d80406ff75b2 */ /* 0x0004640008000100 */
[----:B--2---:R-:W-:Y:S01]  /*0bc0*/  NOP ;  /* 0x0000000000007918 */ /* 0x004fe20000000000 */
.L_x_13:
        /* <DEDUP_REMOVED lines=18> */
.L_x_14:
[----:B-1----:R-:W1:Y:S01]  /*0cf0*/  S2UR UR5, SR_CTAID.X ;  /* 0x00000000000579c3 */ /* 0x002e620000002500 */
[----:B------:R-:W-:-:S05]  /*0d00*/  CS2R.32 R109, SR_CgaSize ;  /* 0x00000000006d7805 */ /* 0x000fca0000008a00 */
[----:B------:R-:W-:-:S05]  /*0d10*/  IMAD R109, R109, -0xa0, RZ ;  /* 0xffffff606d6d7824 */ /* 0x000fca00078e02ff */
[----:B------:R-:W-:-:S14]  /*0d20*/  R2UR UR9, R109 ;  /* 0x000000006d0972ca */ /* 0x000fdc00000e0000 */
[----:B------:R-:W2:Y:S01]  /*0d30*/  LDCU UR9, c[0x0][UR9+0x2b0] ;  /* 0x00005600090977ac */ /* 0x000ea20008000800 */
[----:B------:R-:W-:Y:S01]  /*0d40*/  NOP ;  /* 0x0000000000007918 */ /* 0x000fe20000000000 */
[----:B------:R-:W-:-:S05]  /*0d50*/  CS2R.32 R109, SR_CgaSize ;  /* 0x00000000006d7805 */ /* 0x000fca0000008a00 */
[----:B------:R-:W-:-:S05]  /*0d60*/  IMAD R109, R109, -0xa0, RZ ;  /* 0xffffff606d6d7824 */ /* 0x000fca00078e02ff */
[----:B------:R-:W-:-:S14]  /*0d70*/  R2UR UR6, R109 ;  /* 0x000000006d0672ca */ /* 0x000fdc00000e0000 */
[----:B------:R-:W3:Y:S01]  /*0d80*/  LDCU UR6, c[0x0][UR6+0x2b4] ;  /* 0x00005680060677ac */ /* 0x000ee20008000800 */
[----:B------:R-:W4:Y:S08]  /*0d90*/  S2UR UR4, SR_CTAID.Y ;  /* 0x00000000000479c3 */ /* 0x000f300000002600 */
[----:B------:R-:W3:Y:S01]  /*0da0*/  LDC R10, c[0x0][0xb24] ;  /* 0x0002c900ff0a7b82 */ /* 0x000ee20000000800 */
[----:B-1----:R-:W-:-:S02]  /*0db0*/  I2FP.F32.U32 R107, UR5 ;  /* 0x00000005006b7c45 */ /* 0x002fc40008201000 */
[----:B------:R-:W-:-:S05]  /*0dc0*/  CS2R.32 R3, SR_CgaSize ;  /* 0x0000000000037805 */ /* 0x000fca0000008a00 */
[----:B------:R-:W-:-:S06]  /*0dd0*/  IMAD R3, R3, -0xa0, RZ ;  /* 0xffffff6003037824 */ /* 0x000fcc00078e02ff */
[----:B------:R-:W1:Y:S01]  /*0de0*/  LDC R3, c[0x0][R3+0x2a0] ;  /* 0x0000a80003037b82 */ /* 0x000e620000000800 */
[----:B------:R-:W-:Y:S01]  /*0df0*/  MOV R109, UR5 ;  /* 0x00000005006d7c02 */ /* 0x000fe20008000f00 */
[----:B--2---:R-:W-:Y:S01]  /*0e00*/  FMUL R107, R107, UR9 ;  /* 0x000000096b6b7c20 */ /* 0x004fe20008400000 */
[----:B----4-:R-:W-:Y:S02]  /*0e10*/  I2FP.F32.U32 R106, UR4 ;  /* 0x00000004006a7c45 */ /* 0x010fe40008201000 */
[----:B------:R-:W-:-:S05]  /*0e20*/  CS2R.32 R2, SR_CgaSize ;  /* 0x0000000000027805 */ /* 0x000fca0000008a00 */
[----:B------:R-:W-:-:S06]  /*0e30*/  IMAD R2, R2, -0xa0, RZ ;  /* 0xffffff6002027824 */ /* 0x000fcc00078e02ff */
[----:B------:R-:W2:Y:S01]  /*0e40*/  LDC R2, c[0x0][R2+0x2a4] ;  /* 0x0000a90002027b82 */ /* 0x000ea20000000800 */
[----:B------:R-:W-:Y:S01]  /*0e50*/  MOV R108, UR4 ;  /* 0x00000004006c7c02 */ /* 0x000fe20008000f00 */
[----:B------:R-:W4:Y:S01]  /*0e60*/  F2I.U32.TRUNC.NTZ R107, R107 ;  /* 0x0000006b006b7305 */ /* 0x000f22000020f000 */
[----:B---3--:R-:W-:-:S05]  /*0e70*/  FMUL R106, R106, UR6 ;  /* 0x000000066a6a7c20 */ /* 0x008fca0008400000 */
[----:B------:R-:W-:Y:S01]  /*0e80*/  BAR.SYNC.DEFER_BLOCKING 0x0 ;  /* 0x0000000000007b1d */ /* 0x000fe20000010000 */
[----:B------:R-:W-:-:S05]  /*0e90*/  ISETP.GE.AND P0, PT, R10, 0x1, PT ;  /* 0x000000010a00780c */ /* 0x000fca0003f06270 */
[----:B------:R-:W3:Y:S02]  /*0ea0*/  F2I.U32.TRUNC.NTZ R106, R106 ;  /* 0x0000006a006a7305 */ /* 0x000ee4000020f000 */
[----:B------:R-:W2:Y:S01]  /*0eb0*/  S2UR UR36, SR_CTAID.Z ;  /* 0x00000000002479c3 */ /* 0x000ea20000002700 */
[----:B----4-:R-:W-:-:S05]  /*0ec0*/  IADD3 R107, PT, PT, -R107, RZ, RZ ;  /* 0x000000ff6b6b7210 */ /* 0x010fca0007ffe1ff */
[----:B-1----:R-:W-:Y:S01]  /*0ed0*/  IMAD R107, R3, R107, UR5 ;  /* 0x00000005036b7e24 */ /* 0x002fe2000f8e026b */
[----:B---3--:R-:W-:-:S05]  /*0ee0*/  IADD3 R106, PT, PT, -R106, RZ, RZ ;  /* 0x000000ff6a6a7210 */ /* 0x008fca0007ffe1ff */
[----:B--2---:R-:W-:Y:S01]  /*0ef0*/  IMAD R106, R2, R106, UR4 ;  /* 0x00000004026a7e24 */ /* 0x004fe2000f8e026a */
[----:B------:R-:W-:Y:S06]  /*0f00*/  @!P0 BRA `(.L_x_15) ;  /* 0x0000000000b88947 */ /* 0x000fec0003800000 */
[----:B------:R-:W1:Y:S01]  /*0f10*/  LDC.64 R4, c[0x0][0xb18] ;  /* 0x0002c600ff047b82 */ /* 0x000e620000000a00 */
[----:B------:R-:W-:-:S07]  /*0f20*/  ISETP.NE.AND P0, PT, R10, 0x1, PT ;  /* 0x000000010a00780c */ /* 0x000fce0003f05270 */
[----:B------:R-:W2:Y:S08]  /*0f30*/  LDC R9, c[0x0][0xb0c] ;  /* 0x0002c300ff097b82 */ /* 0x000eb00000000800 */
[----:B------:R-:W3:Y:S08]  /*0f40*/  LDC R12, c[0x0][0x370] ;  /* 0x0000dc00ff0c7b82 */ /* 0x000ef00000000800 */
[----:B------:R-:W4:Y:S01]  /*0f50*/  LDC R11, c[0x0][0x374] ;  /* 0x0000dd00ff0b7b82 */ /* 0x000f220000000800 */
[----:B-1----:R-:W-:-:S07]  /*0f60*/  ISETP.NE.AND P1, PT, R4, 0x1, PT ;  /* 0x000000010400780c */ /* 0x002fce0003f25270 */
[----:B------:R-:W3:Y:S01]  /*0f70*/  LDC.64 R6, c[0x0][0xb10] ;  /* 0x0002c400ff067b82 */ /* 0x000ee20000000a00 */
[----:B--2---:R-:W-:-:S07]  /*0f80*/  ISETP.NE.AND P2, PT, R9, 0x1, PT ;  /* 0x000000010900780c */ /* 0x004fce0003f45270 */
[----:B------:R-:W1:Y:S08]  /*0f90*/  LDC R8, c[0x0][0xb20] ;  /* 0x0002c800ff087b82 */ /* 0x000e700000000800 */
[----:B------:R-:W2:Y:S01]  /*0fa0*/  LDC.64 R2, c[0x0][0xb28] ;  /* 0x0002ca00ff027b82 */ /* 0x000ea20000000a00 */
[----:B----4-:R-:W-:-:S04]  /*0fb0*/  IMAD.HI.U32 R13, R11, R5, RZ ;  /* 0x000000050b0d7227 */ /* 0x010fc800078e00ff */
[----:B------:R-:W-:-:S04]  /*0fc0*/  IMAD.HI.U32 R5, R108, R5, RZ ;  /* 0x000000056c057227 */ /* 0x000fc800078e00ff */
[----:B---3--:R-:W-:-:S05]  /*0fd0*/  IMAD.HI.U32 R14, R12, R6, RZ ;  /* 0x000000060c0e7227 */ /* 0x008fca00078e00ff */
[-C--:B------:R-:W-:Y:S01]  /*0fe0*/  @P2 SHF.R.U32.HI R12, RZ, R7.reuse, R14 ;  /* 0x00000007ff0c2219 */ /* 0x080fe2000001160e */
[----:B------:R-:W-:Y:S01]  /*0ff0*/  IMAD.HI.U32 R14, R109, R6, RZ ;  /* 0x000000066d0e7227 */ /* 0x000fe200078e00ff */
[-C--:B-1----:R-:W-:Y:S02]  /*1000*/  @P1 SHF.R.U32.HI R11, RZ, R8.reuse, R13 ;  /* 0x00000008ff0b1219 */ /* 0x082fe4000001160d */
[----:B------:R-:W-:Y:S02]  /*1010*/  SHF.R.U32.HI R5, RZ, R8, R5 ;  /* 0x00000008ff057219 */ /* 0x000fe40000011605 */
[----:B------:R-:W-:Y:S02]  /*1020*/  SHF.R.U32.HI R14, RZ, R7, R14 ;  /* 0x00000007ff0e7219 */ /* 0x000fe4000001160e */
[----:B------:R-:W-:Y:S01]  /*1030*/  SEL R5, R108, R5, !P1 ;  /* 0x000000056c057207 */ /* 0x000fe20004800000 */
[----:B--2---:R-:W-:Y:S01]  /*1040*/  IMAD.HI.U32 R13, R11, R2, RZ ;  /* 0x000000020b0d7227 */ /* 0x004fe200078e00ff */
[----:B------:R-:W-:-:S03]  /*1050*/  SEL R14, R109, R14, !P2 ;  /* 0x0000000e6d0e7207 */ /* 0x000fc60005000000 */
[----:B------:R-:W-:Y:S01]  /*1060*/  IMAD.HI.U32 R6, R12, R2, RZ ;  /* 0x000000020c067227 */ /* 0x000fe200078e00ff */
[----:B------:R-:W-:-:S04]  /*1070*/  @P0 SHF.R.U32.HI R11, RZ, R3, R13 ;  /* 0x00000003ff0b0219 */ /* 0x000fc8000001160d */
[----:B------:R-:W-:Y:S01]  /*1080*/  @P0 SHF.R.U32.HI R12, RZ, R3, R6 ;  /* 0x00000003ff0c0219 */ /* 0x000fe20000011606 */
[----:B------:R-:W-:-:S04]  /*1090*/  IMAD R11, R11, R10, RZ ;  /* 0x0000000a0b0b7224 */ /* 0x000fc800078e02ff */
[----:B------:R-:W-:Y:S01]  /*10a0*/  IMAD R6, R12, R10, RZ ;  /* 0x0000000a0c067224 */ /* 0x000fe200078e02ff */
[----:B------:R-:W-:-:S04]  /*10b0*/  ISETP.GE.AND P1, PT, R5, R11, PT ;  /* 0x0000000b0500720c */ /* 0x000fc80003f26270 */
[----:B------:R-:W-:Y:S01]  /*10c0*/  ISETP.GE.OR P1, PT, R14, R6, P1 ;  /* 0x000000060e00720c */ /* 0x000fe20000f26670 */
[----:B------:R-:W-:-:S05]  /*10d0*/  IMAD.HI.U32 R6, R5, R2, RZ ;  /* 0x0000000205067227 */ /* 0x000fca00078e00ff */
[----:B------:R-:W-:-:S04]  /*10e0*/  SHF.R.U32.HI R6, RZ, R3, R6 ;  /* 0x00000003ff067219 */ /* 0x000fc80000011606 */
[----:B------:R-:W-:-:S03]  /*10f0*/  SEL R6, R5, R6, !P0 ;  /* 0x0000000605067207 */ /* 0x000fc60004000000 */
[----:B------:R-:W-:Y:S01]  /*1100*/  @!P1 IMAD.HI.U32 R7, R14, R2, RZ ;  /* 0x000000020e079227 */ /* 0x000fe200078e00ff */
[----:B------:R-:W-:-:S04]  /*1110*/  IADD3 R2, PT, PT, -R6, RZ, RZ ;  /* 0x000000ff06027210 */ /* 0x000fc80007ffe1ff */
[----:B------:R-:W-:Y:S01]  /*1120*/  @!P1 SHF.R.U32.HI R3, RZ, R3, R7 ;  /* 0x00000003ff039219 */ /* 0x000fe20000011607 */
[----:B------:R-:W-:Y:S01]  /*1130*/  IMAD R2, R10, R2, R5 ;  /* 0x000000020a027224 */ /* 0x000fe200078e0205 */
[----:B------:R-:W-:Y:S02]  /*1140*/  IADD3 R7, PT, PT, -R5, RZ, RZ ;  /* 0x000000ff05077210 */ /* 0x000fe40007ffe1ff */
[----:B------:R-:W-:-:S03]  /*1150*/  @!P1 SEL R3, R14, R3, !P0 ;  /* 0x000000030e039207 */ /* 0x000fc60004000000 */
[----:B------:R-:W-:Y:S02]  /*1160*/  IMAD R7, R4, R7, R108 ;  /* 0x0000000704077224 */ /* 0x000fe400078e026c */
[--C-:B------:R-:W-:Y:S02]  /*1170*/  @!P1 IMAD.IADD R6, R6, 0x1, -R3.reuse ;  /* 0x0000000106069824 */ /* 0x100fe400078e0a03 */
[----:B------:R-:W-:Y:S01]  /*1180*/  @!P1 IMAD R3, R2, R12, R3 ;  /* 0x0000000c02039224 */ /* 0x000fe200078e0203 */
[----:B------:R-:W-:Y:S01]  /*1190*/  IADD3 R2, PT, PT, -R14, RZ, RZ ;  /* 0x000000ff0e027210 */ /* 0x000fe20007ffe1ff */
[----:B------:R-:W-:Y:S02]  /*11a0*/  @!P1 IMAD R5, R6, R10, R14 ;  /* 0x0000000a06059224 */ /* 0x000fe400078e020e */
[----:B------:R-:W-:Y:S02]  /*11b0*/  @!P1 IMAD.MOV.U32 R14, RZ, RZ, R3 ;  /* 0x000000ffff0e9224 */ /* 0x000fe400078e0003 */
[----:B------:R-:W-:-:S02]  /*11c0*/  IMAD R2, R9, R2, R109 ;  /* 0x0000000209027224 */ /* 0x000fc400078e026d */
[----:B------:R-:W-:Y:S02]  /*11d0*/  IMAD R108, R5, R4, R7 ;  /* 0x00000004056c7224 */ /* 0x000fe400078e0207 */
[----:B------:R-:W-:Y:S02]  /*11e0*/  IMAD R109, R14, R9, R2 ;  /* 0x000000090e6d7224 */ /* 0x000fe400078e0202 */
.L_x_15:
[----:B------:R-:W1:Y:S01]  /*11f0*/  LDCU UR4, c[0x0][0xb30] ;  /* 0x00016600ff0477ac */ /* 0x000e620008000800 */
[----:B------:R-:W2:Y:S08]  /*1200*/  S2UR UR37, SR_CgaCtaId ;  /* 0x00000000002579c3 */ /* 0x000eb00000008800 */
[----:B------:R-:W3:Y:S01]  /*1210*/  LDC R60, c[0x0][0xb24] ;  /* 0x0002c900ff3c7b82 */ /* 0x000ee20000000800 */
[----:B-1----:R-:W-:-:S09]  /*1220*/  UISETP.NE.AND UP1, UPT, UR4, 0x1, UPT ;  /* 0x000000010400788c */ /* 0x002fd2000bf25270 */
[----:B--2---:R-:W-:Y:S05]  /*1230*/  BRA.U UP1, `(.L_x_16) ;  /* 0x0000000101407547 */ /* 0x004fea000b800000 */
[----:B------:R-:W1:Y:S08]  /*1240*/  LDC.64 R4, c[0x0][0xb10] ;  /* 0x0002c400ff047b82 */ /* 0x000e700000000a00 */
[----:B------:R-:W2:Y:S08]  /*1250*/  LDC.64 R2, c[0x0][0xb18] ;  /* 0x0002c600ff027b82 */ /* 0x000eb00000000a00 */
[----:B------:R-:W4:Y:S08]  /*1260*/  LDC R6, c[0x0][0xb20] ;  /* 0x0002c800ff067b82 */ /* 0x000f300000000800 */
[----:B------:R-:W3:Y:S01]  /*1270*/  LDC R7, c[0x0][0xb0c] ;  /* 0x0002c300ff077b82 */ /* 0x000ee20000000800 */
[----:B-1----:R-:W-:-:S05]  /*1280*/  IMAD.HI.U32 R4, R109, R4, RZ ;  /* 0x000000046d047227 */ /* 0x002fca00078e00ff */
[----:B------:R-:W-:Y:S01]  /*1290*/  SHF.R.U32.HI R4, RZ, R5, R4 ;  /* 0x00000005ff047219 */ /* 0x000fe20000011604 */
[----:B--2---:R-:W-:Y:S01]  /*12a0*/  IMAD.HI.U32 R3, R108, R3, RZ ;  /* 0x000000036c037227 */ /* 0x004fe200078e00ff */
[----:B------:R-:W-:-:S04]  /*12b0*/  ISETP.NE.AND P0, PT, R2, 0x1, PT ;  /* 0x000000010200780c */ /* 0x000fc80003f05270 */
[----:B----4-:R-:W-:-:S04]  /*12c0*/  SHF.R.U32.HI R3, RZ, R6, R3 ;  /* 0x00000006ff037219 */ /* 0x010fc80000011603 */
[----:B------:R-:W-:Y:S02]  /*12d0*/  SEL R3, R108, R3, !P0 ;  /* 0x000000036c037207 */ /* 0x000fe40004000000 */
[----:B---3--:R-:W-:-:S04]  /*12e0*/  ISETP.NE.AND P1, PT, R7, 0x1, PT ;  /* 0x000000010700780c */ /* 0x008fc80003f25270 */
[----:B------:R-:W-:-:S05]  /*12f0*/  SEL R4, R109, R4, !P1 ;  /* 0x000000046d047207 */ /* 0x000fca0004800000 */
[----:B------:R-:W-:Y:S02]  /*1300*/  IMAD.IADD R5, R3, 0x1, -R4 ;  /* 0x0000000103057824 */ /* 0x000fe400078e0a04 */
[----:B------:R-:W-:Y:S02]  /*1310*/  IMAD.IADD R3, R4, 0x1, -R3 ;  /* 0x0000000104037824 */ /* 0x000fe400078e0a03 */
[----:B------:R-:W-:Y:S02]  /*1320*/  IMAD R109, R5, R7, R109 ;  /* 0x00000007056d7224 */ /* 0x000fe400078e026d */
[----:B------:R-:W-:-:S07]  /*1330*/  IMAD R108, R3, R2, R108 ;  /* 0x00000002036c7224 */ /* 0x000fce00078e026c */
.L_x_16:
[----:B------:R-:W-:Y:S01]  /*1340*/  BAR.SYNC.DEFER_BLOCKING 0x0 ;  /* 0x0000000000007b1d */ /* 0x000fe20000010000 */
[----:B------:R-:W-:Y:S01]  /*1350*/  UISETP.NE.AND UP1, UPT, UR8, 0x2, UPT ;  /* 0x000000020800788c */ /* 0x000fe2000bf25270 */
[----:B------:R-:W-:Y:S02]  /*1360*/  ISETP.NE.OR P5, PT, R0, 0x2, !P5 ;  /* 0x000000020000780c */ /* 0x000fe40006fa5670 */
[----:B------:R-:W-:-:S06]  /*1370*/  LOP3.LUT R2, R121, 0x1f, RZ, 0xc0, !PT ;  /* 0x0000001f79027812 */ /* 0x000fcc00078ec0ff */
[----:B------:R-:W-:Y:S05]  /*1380*/  BRA.U UP1, `(.L_x_17) ;  /* 0x0000001101d87547 */ /* 0x000fea000b800000 */
[----:B------:R-:W1:Y:S01]  /*1390*/  LDCU UR15, c[0x0][0x38c] ;  /* 0x00007180ff0f77ac */ /* 0x000e620008000800 */
[----:B------:R-:W2:Y:S01]  /*13a0*/  LDC R8, c[0x0][0x370] ;  /* 0x0000dc00ff087b82 */ /* 0x000ea20000000800 */
[----:B------:R-:W-:Y:S01]  /*13b0*/  PLOP3.LUT P1, PT, PT, PT, UP2, 0x80, 0x8 ;  /* 0x000000000008781c */ /* 0x000fe20003f2f028 */
[----:B------:R-:W-:Y:S01]  /*13c0*/  IMAD.MOV.U32 R15, RZ, RZ, 0x1 ;  /* 0x00000001ff0f7424 */ /* 0x000fe200078e00ff */
[----:B------:R-:W-:Y:S01]  /*13d0*/  ISETP.EQ.OR P4, PT, R2, RZ, P5 ;  /* 0x000000ff0200720c */ /* 0x000fe20002f82670 */
[----:B------:R-:W-:Y:S01]  /*13e0*/  IMAD.MOV.U32 R14, RZ, RZ, RZ ;  /* 0x000000ffff0e7224 */ /* 0x000fe200078e00ff */
[----:B------:R-:W-:Y:S02]  /*13f0*/  PLOP3.LUT P1, PT, P1, PT, PT, 0x8, 0x80 ;  /* 0x000000000080781c */ /* 0x000fe40000f2e170 */
[----:B------:R-:W-:Y:S01]  /*1400*/  CS2R R12, SRZ ;  /* 0x00000000000c7805 */ /* 0x000fe2000001ff00 */
[----:B------:R-:W-:Y:S01]  /*1410*/  IMAD.MOV.U32 R11, RZ, RZ, 0x1 ;  /* 0x00000001ff0b7424 */ /* 0x000fe200078e00ff */
[----:B------:R-:W4:Y:S01]  /*1420*/  LDC R0, c[0x0][0x374] ;  /* 0x0000dd00ff007b82 */ /* 0x000f220000000800 */
[----:B------:R-:W2:Y:S01]  /*1430*/  LDCU.64 UR30, c[0x0][0x348] ;  /* 0x00006900ff1e77ac */ /* 0x000ea20008000a00 */
[----:B------:R-:W-:Y:S01]  /*1440*/  UMOV UR13, URZ ;  /* 0x000000ff000d7c82 */ /* 0x000fe20008000000 */
[----:B-1----:R-:W-:-:S04]  /*1450*/  UIADD3 UR5, UPT, UPT, UR15, 0x7f, URZ ;  /* 0x0000007f0f057890 */ /* 0x002fc8000fffe0ff */
[----:B------:R-:W-:-:S04]  /*1460*/  USHF.R.S32.HI UR4, URZ, 0x1f, UR5 ;  /* 0x0000001fff047899 */ /* 0x000fc80008011405 */
[----:B------:R-:W-:-:S04]  /*1470*/  ULEA.HI UR4, UR4, UR5, URZ, 0x7 ;  /* 0x0000000504047291 */ /* 0x000fc8000f8f38ff */
[----:B------:R-:W-:Y:S02]  /*1480*/  USHF.R.S32.HI UR22, URZ, 0x7, UR4 ;  /* 0x00000007ff167899 */ /* 0x000fe40008011404 */
[----:B------:R-:W-:Y:S02]  /*1490*/  UIADD3 UR4, UPT, UPT, UR15, -0x1, URZ ;  /* 0xffffffff0f047890 */ /* 0x000fe4000fffe0ff */
[----:B------:R-:W-:Y:S02]  /*14a0*/  UISETP.LT.U32.AND UP0, UPT, UR22, 0x5, UPT ;  /* 0x000000051600788c */ /* 0x000fe4000bf01070 */
[----:B------:R-:W-:Y:S02]  /*14b0*/  UISETP.GE.U32.AND UP1, UPT, UR4, -0xff, UPT ;  /* 0xffffff010400788c */ /* 0x000fe4000bf26070 */
[----:B------:R-:W-:Y:S02]  /*14c0*/  USEL UR21, UR22, 0x5, UP0 ;  /* 0x0000000516157887 */ /* 0x000fe40008000000 */
[----:B------:R-:W-:-:S02]  /*14d0*/  UIADD3 UR15, UPT, UPT, UR15, 0xfe, URZ ;  /* 0x000000fe0f0f7890 */ /* 0x000fc4000fffe0ff */
[----:B------:R-:W-:Y:S02]  /*14e0*/  UIADD3 UR7, UPT, UPT, UR21, -0x1, URZ ;  /* 0xffffffff15077890 */ /* 0x000fe4000fffe0ff */
[----:B------:R-:W-:-:S03]  /*14f0*/  UIADD3 UR14, UPT, UPT, UR22, -UR21, URZ ;  /* 0x80000015160e7290 */ /* 0x000fc6000fffe0ff */
[----:B------:R-:W-:-:S04]  /*1500*/  @UP1 UIADD3 UR7, UPT, UPT, UR21, URZ, URZ ;  /* 0x000000ff15071290 */ /* 0x000fc8000fffe0ff */
[----:B--2---:R-:W-:-:S12]  /*1510*/  UIADD3 UR7, UPT, UPT, UR7, 0x1, URZ ;  /* 0x0000000107077890 */ /* 0x004fd8000fffe0ff */
.L_x_35:
[----:B------:R-:W-:Y:S01]  /*1520*/  UISETP.NE.AND UP0, UPT, UR37, URZ, UPT ;  /* 0x000000ff2500728c */ /* 0x000fe2000bf05270 */
[----:B------:R-:W1:Y:S08]  /*1530*/  S2UR UR37, SR_CgaCtaId ;  /* 0x00000000002579c3 */ /* 0x000e700000008800 */
[----:B------:R-:W-:Y:S05]  /*1540*/  BRA.U UP0, `(.L_x_18) ;  /* 0x0000000100347547 */ /* 0x000fea000b800000 */
[----:B------:R-:W2:Y:S01]  /*1550*/  S2R R2, SR_CgaCtaId ;  /* 0x0000000000027919 */ /* 0x000ea20000008800 */
[----:B------:R-:W-:-:S04]  /*1560*/  MOV R3, 0x400 ;  /* 0x0000040000037802 */ /* 0x000fc80000000f00 */
[----:B--2---:R-:W-:Y:S02]  /*1570*/  LEA R2, R2, R3, 0x18 ;  /* 0x0000000302027211 */ /* 0x004fe400078ec0ff */
[----:B------:R-:W-:-:S03]  /*1580*/  SHF.L.U32 R3, R11, 0x1f, RZ ;  /* 0x0000001f0b037819 */ /* 0x000fc600000006ff */
[----:B------:R-:W-:-:S04]  /*1590*/  IMAD R2, R12, 0x8, R2 ;  /* 0x000000080c027824 */ /* 0x000fc800078e0202 */
[----:B------:R-:W2:Y:S02]  /*15a0*/  SYNCS.PHASECHK.TRANS64.TRYWAIT P0, [R2+URZ+0xf0], R3 ;  /* 0x0000f003020075a7 */ /* 0x000ea400080011ff */
[----:B--2---:R-:W-:Y:S05]  /*15b0*/  @!P0 BRA `(.L_x_19) ;  /* 0x0000005c004c8947 */ /* 0x004fea0003800000 */
.L_x_107:
[----:B------:R-:W-:Y:S01]  /*15c0*/  VIADD R12, R12, 0x1 ;  /* 0x000000010c0c7836 */ /* 0x000fe20000000000 */
[----:B------:R2:W-:Y:S04]  /*15d0*/  SYNCS.ARRIVE.TRANS64.A1T0 RZ, [R2+URZ+0xe0], RZ ;  /* 0x0000e0ff02ff79a7 */ /* 0x0005e800081000ff */
[----:B------:R-:W-:-:S04]  /*15e0*/  ISETP.NE.AND P0, PT, R12, 0x2, PT ;  /* 0x000000020c00780c */ /* 0x000fc80003f05270 */
[----:B------:R-:W-:Y:S02]  /*15f0*/  SEL R12, R12, RZ, P0 ;  /* 0x000000ff0c0c7207 */ /* 0x000fe40000000000 */
[----:B--2---:R-:W-:-:S04]  /*1600*/  SEL R2, RZ, 0x1, P0 ;  /* 0x00000001ff027807 */ /* 0x004fc80000000000 */
[----:B------:R-:W-:-:S07]  /*1610*/  LOP3.LUT R11, R11, R2, RZ, 0x3c, !PT ;  /* 0x000000020b0b7212 */ /* 0x000fce00078e3cff */
.L_x_18:
[----:B------:R-:W-:Y:S01]  /*1620*/  UMOV UR4, 0x400 ;  /* 0x0000040000047882 */ /* 0x000fe20000000000 */
[----:B------:R-:W-:Y:S01]  /*1630*/  SHF.L.U32 R2, R15, 0x1f, RZ ;  /* 0x0000001f0f027819 */ /* 0x000fe200000006ff */
[----:B-1----:R-:W-:Y:S01]  /*1640*/  ULEA UR4, UR37, UR4, 0x18 ;  /* 0x0000000425047291 */ /* 0x002fe2000f8ec0ff */
[----:B------:R-:W-:Y:S01]  /*1650*/  R2UR UR35, R109 ;  /* 0x000000006d2372ca */ /* 0x000fe200000e0000 */
[----:B------:R-:W-:Y:S01]  /*1660*/  UISETP.GE.U32.AND UP0, UPT, UR15, 0xff, UPT ;  /* 0x000000ff0f00788c */ /* 0x000fe2000bf06070 */
[----:B------:R-:W-:Y:S01]  /*1670*/  R2UR UR19, R108 ;  /* 0x000000006c1372ca */ /* 0x000fe200000e0000 */
[----:B------:R-:W-:Y:S01]  /*1680*/  ULEA UR5, UR13, UR4, 0x3 ;  /* 0x000000040d057291 */ /* 0x000fe2000f8e18ff */
[----:B------:R-:W-:-:S08]  /*1690*/  UMOV UR23, URZ ;  /* 0x000000ff00177c82 */ /* 0x000fd00008000000 */
[----:B------:R1:W2:Y:S01]  /*16a0*/  SYNCS.PHASECHK.TRANS64.TRYWAIT P0, [UR5+0x28], R2 ;  /* 0x00002802ff0075a7 */ /* 0x0002a20008001105 */
[----:B------:R-:W-:Y:S02]  /*16b0*/  USHF.L.U32 UR35, UR35, 0x6, URZ ;  /* 0x0000000623237899 */ /* 0x000fe400080006ff */
[----:B------:R-:W-:Y:S01]  /*16c0*/  UIMAD UR19, UR19, 0x50, URZ ;  /* 0x00000050131378a4 */ /* 0x000fe2000f8e02ff */
[----:B------:R-:W-:Y:S11]  /*16d0*/  BRA.U !UP0, `(.L_x_20) ;  /* 0x0000000108d87547 */ /* 0x000ff6000b800000 */
[----:B------:R-:W-:Y:S01]  /*16e0*/  UMOV UR29, URZ ;  /* 0x000000ff001d7c82 */ /* 0x000fe20008000000 */
[----:B------:R-:W-:-:S05]  /*16f0*/  UMOV UR6, UR13 ;  /* 0x0000000d00067c82 */ /* 0x000fca0008000000 */
.L_x_25:
[----:B--2---:R-:W-:Y:S01]  /*1700*/  @!P5 MOV R3, 0x9000 ;  /* 0x000090000003d802 */ /* 0x004fe20000000f00 */
[----:B-1----:R-:W-:Y:S01]  /*1710*/  ULEA UR33, UR6, UR4, 0x3 ;  /* 0x0000000406217291 */ /* 0x002fe2000f8e18ff */
[----:B--2---:R-:W-:Y:S11]  /*1720*/  @P0 BRA `(.L_x_21) ;  /* 0x00000000000c0947 */ /* 0x004ff60003800000 */
[----:B------:R-:W-:Y:S04]  /*1730*/  SHF.L.U32 R4, R15, 0x1f, RZ ;  /* 0x0000001f0f047819 */ /* 0x000fe800000006ff */
[----:B------:R-:W2:Y:S02]  /*1740*/  SYNCS.PHASECHK.TRANS64.TRYWAIT P0, [UR33+0x28], R4 ;  /* 0x00002804ff0075a7 */ /* 0x000ea40008001121 */
[----:B--2---:R-:W-:Y:S05]  /*1750*/  @!P0 BRA `(.L_x_22) ;  /* 0x0000005800f88947 */ /* 0x004fea0003800000 */
.L_x_21:
[----:B------:R2:W-:Y:S01]  /*1760*/  @!P5 SYNCS.ARRIVE.TRANS64 RZ, [UR33], R3 ;  /* 0x00000003ffffd9a7 */ /* 0x0005e20008000021 */
[----:B------:R-:W-:Y:S04]  /*1770*/  BSSY.RECONVERGENT B0, `(.L_x_23) ;  /* 0x0000003000007945 */ /* 0x000fe80003800200 */
[----:B------:R-:W-:Y:S05]  /*1780*/  @P4 BRA `(.L_x_24) ;  /* 0x0000000000044947 */ /* 0x000fea0003800000 */
[----:B------:R-:W-:Y:S05]  /*1790*/  BPT.TRAP 0x1 ;  /* 0x000000040000795c */ /* 0x000fea0000300000 */
.L_x_24:
[----:B------:R-:W-:Y:S05]  /*17a0*/  BSYNC.RECONVERGENT B0 ;  /* 0x0000000000007941 */ /* 0x000fea0003800200 */
.L_x_23:
[----:B------:R-:W-:Y:S02]  /*17b0*/  UIADD3 UR13, UPT, UPT, UR6, 0x1, URZ ;  /* 0x00000001060d7890 */ /* 0x000fe4000fffe0ff */
[----:B------:R-:W-:Y:S02]  /*17c0*/  UIADD3 UR42, UP1, UPT, UR30, 0x80, URZ ;  /* 0x000000801e2a7890 */ /* 0x000fe4000ff3e0ff */
[----:B------:R-:W-:Y:S02]  /*17d0*/  UISETP.NE.AND UP0, UPT, UR13, 0x5, UPT ;  /* 0x000000050d00788c */ /* 0x000fe4000bf05270 */
[----:B------:R-:W-:Y:S02]  /*17e0*/  ULEA UR24, UR6, UR4, 0xe ;  /* 0x0000000406187291 */ /* 0x000fe4000f8e70ff */
[----:B------:R-:W-:Y:S02]  /*17f0*/  USEL UR9, URZ, 0x1, UP0 ;  /* 0x00000001ff097887 */ /* 0x000fe40008000000 */
[----:B------:R-:W-:Y:S02]  /*1800*/  USEL UR13, UR13, URZ, UP0 ;  /* 0x000000ff0d0d7287 */ /* 0x000fe40008000000 */
[----:B------:R-:W-:Y:S02]  /*1810*/  USHF.L.U32 UR34, UR29, 0x7, URZ ;  /* 0x000000071d227899 */ /* 0x000fe400080006ff */
[----:B------:R-:W-:Y:S01]  /*1820*/  ULEA UR8, UR13, UR4, 0x3 ;  /* 0x000000040d087291 */ /* 0x000fe2000f8e18ff */
[----:B------:R-:W-:Y:S01]  /*1830*/  LOP3.LUT R15, R15, UR9, RZ, 0x3c, !PT ;  /* 0x000000090f0f7c12 */ /* 0x000fe2000f8e3cff */
[----:B------:R-:W-:Y:S02]  /*1840*/  UIADD3.X UR43, UPT, UPT, URZ, UR31, URZ, UP1, !UPT ;  /* 0x0000001fff2b7290 */ /* 0x000fe40008ffe4ff */
[----:B------:R-:W-:Y:S01]  /*1850*/  UIADD3 UR32, UPT, UPT, UR24, 0x5300, URZ ;  /* 0x0000530018207890 */ /* 0x000fe2000fffe0ff */
[----:B-1----:R-:W-:Y:S01]  /*1860*/  SHF.L.U32 R2, R15, 0x1f, RZ ;  /* 0x0000001f0f027819 */ /* 0x002fe200000006ff */
[----:B------:R-:W-:Y:S01]  /*1870*/  UIADD3 UR26, UPT, UPT, UR34, 0x40, URZ ;  /* 0x00000040221a7890 */ /* 0x000fe2000fffe0ff */
[----:B------:R-:W-:Y:S02]  /*1880*/  UMOV UR40, 0x0 ;  /* 0x0000000000287882 */ /* 0x000fe40000000000 */
[----:B------:R1:W1:Y:S01]  /*1890*/  SYNCS.PHASECHK.TRANS64.TRYWAIT P0, [UR8+0x28], R2 ;  /* 0x00002802ff0075a7 */ /* 0x0002620008001108 */
[----:B------:R-:W-:Y:S01]  /*18a0*/  UMOV UR41, 0x10000000 ;  /* 0x1000000000297882 */ /* 0x000fe20000000000 */
[----:B------:R-:W-:Y:S02]  /*18b0*/  UIADD3 UR24, UPT, UPT, UR24, 0x7300, URZ ;  /* 0x0000730018187890 */ /* 0x000fe4000fffe0ff */
[----:B------:R1:W-:Y:S01]  /*18c0*/  UTMALDG.3D [UR32], [UR42], desc[UR40] ;  /* 0x000028202a0075b4 */ /* 0x0003e20008011000 */
[----:B------:R-:W-:Y:S02]  /*18d0*/  UIADD3 UR38, UP0, UPT, UR30, 0x180, URZ ;  /* 0x000001801e267890 */ /* 0x000fe4000ff1e0ff */
[----:B------:R-:W-:Y:S01]  /*18e0*/  UIMAD UR5, UR6, 0x5000, UR4 ;  /* 0x00005000060578a4 */ /* 0x000fe2000f8e0204 */
[----:B------:R-:W-:Y:S01]  /*18f0*/  UMOV UR25, UR33 ;  /* 0x0000002100197c82 */ /* 0x000fe20008000000 */
[----:B------:R-:W-:Y:S01]  /*1900*/  UMOV UR27, UR35 ;  /* 0x00000023001b7c82 */ /* 0x000fe20008000000 */
[----:B------:R-:W-:Y:S01]  /*1910*/  UMOV UR28, UR36 ;  /* 0x00000024001c7c82 */ /* 0x000fe20008000000 */
[----:B------:R-:W-:Y:S01]  /*1920*/  UIADD3.X UR39, UPT, UPT, URZ, UR31, URZ, UP0, !UPT ;  /* 0x0000001fff277290 */ /* 0x000fe200087fe4ff */
[----:B------:R1:W-:Y:S01]  /*1930*/  UTMALDG.3D [UR24], [UR42], desc[UR40] ;  /* 0x000028182a0075b4 */ /* 0x0003e20008011000 */
[----:B------:R-:W-:Y:S01]  /*1940*/  UIADD3 UR16, UPT, UPT, UR5, 0x19300, URZ ;  /* 0x0001930005107890 */ /* 0x000fe2000fffe0ff */
[----:B------:R-:W-:Y:S01]  /*1950*/  UMOV UR17, UR33 ;  /* 0x0000002100117c82 */ /* 0x000fe20008000000 */
[----:B------:R-:W-:Y:S01]  /*1960*/  UMOV UR20, UR36 ;  /* 0x0000002400147c82 */ /* 0x000fe20008000000 */
[----:B------:R-:W-:Y:S01]  /*1970*/  UMOV UR18, UR34 ;  /* 0x0000002200127c82 */ /* 0x000fe20008000000 */
[----:B------:R-:W-:Y:S01]  /*1980*/  UIADD3 UR8, UPT, UPT, UR5, 0x1bb00, URZ ;  /* 0x0001bb0005087890 */ /* 0x000fe2000fffe0ff */
[----:B------:R-:W-:Y:S01]  /*1990*/  UMOV UR11, UR19 ;  /* 0x00000013000b7c82 */ /* 0x000fe20008000000 */
[----:B------:R-:W-:Y:S03]  /*19a0*/  UMOV UR12, UR36 ;  /* 0x00000024000c7c82 */ /* 0x000fe60008000000 */
[----:B------:R1:W-:Y:S01]  /*19b0*/  UTMALDG.3D [UR16], [UR38], desc[UR40] ;  /* 0x00002810260075b4 */ /* 0x0003e20008011000 */
[----:B------:R-:W-:Y:S01]  /*19c0*/  UIADD3 UR29, UPT, UPT, UR29, 0x1, URZ ;  /* 0x000000011d1d7890 */ /* 0x000fe2000fffe0ff */
[----:B------:R-:W-:Y:S01]  /*19d0*/  UMOV UR9, UR33 ;  /* 0x0000002100097c82 */ /* 0x000fe20008000000 */
[----:B------:R-:W-:Y:S02]  /*19e0*/  UMOV UR10, UR26 ;  /* 0x0000001a000a7c82 */ /* 0x000fe40008000000 */
[----:B------:R-:W-:Y:S01]  /*19f0*/  UISETP.NE.AND UP0, UPT, UR29, UR7, UPT ;  /* 0x000000071d00728c */ /* 0x000fe2000bf05270 */
[----:B------:R-:W-:Y:S01]  /*1a00*/  UMOV UR23, UR7 ;  /* 0x0000000700177c82 */ /* 0x000fe20008000000 */
[----:B------:R1:W-:Y:S01]  /*1a10*/  UTMALDG.3D [UR8], [UR38], desc[UR40] ;  /* 0x00002808260075b4 */ /* 0x0003e20008011000 */
[----:B------:R-:W-:Y:S06]  /*1a20*/  UMOV UR6, UR13 ;  /* 0x0000000d00067c82 */ /* 0x000fec0008000000 */
[----:B------:R-:W-:Y:S05]  /*1a30*/  BRA.U UP0, `(.L_x_25) ;  /* 0xfffffffd00307547 */ /* 0x000fea000b83ffff */
.L_x_20:
[----:B------:R-:W-:Y:S01]  /*1a40*/  ULEA UR5, UR13, UR4, 0x3 ;  /* 0x000000040d057291 */ /* 0x000fe2000f8e18ff */
[----:B-1----:R-:W-:Y:S01]  /*1a50*/  SHF.L.U32 R2, R15, 0x1f, RZ ;  /* 0x0000001f0f027819 */ /* 0x002fe200000006ff */
[----:B------:R-:W-:Y:S01]  /*1a60*/  @!P1 SYNCS.ARRIVE.TRANS64.A1T0 RZ, [UR4+0x78], RZ ;  /* 0x000078ffffff99a7 */ /* 0x000fe20008100004 */
[----:B------:R-:W-:-:S06]  /*1a70*/  UISETP.GT.AND UP0, UPT, UR22, UR21, UPT ;  /* 0x000000151600728c */ /* 0x000fcc000bf04270 */
[----:B--2---:R1:W2:Y:S03]  /*1a80*/  SYNCS.PHASECHK.TRANS64.TRYWAIT P0, [UR5+0x28], R2 ;  /* 0x00002802ff0075a7 */ /* 0x0042a60008001105 */
[----:B------:R-:W-:Y:S05]  /*1a90*/  BRA.U !UP0, `(.L_x_26) ;  /* 0x0000000108d47547 */ /* 0x000fea000b800000 */
[----:B------:R-:W-:Y:S01]  /*1aa0*/  UIADD3 UR29, UPT, UPT, UR14, UR23, URZ ;  /* 0x000000170e1d7290 */ /* 0x000fe2000fffe0ff */
[----:B------:R-:W-:-:S11]  /*1ab0*/  UMOV UR6, UR13 ;  /* 0x0000000d00067c82 */ /* 0x000fd60008000000 */
.L_x_31:
[----:B--2---:R-:W-:Y:S01]  /*1ac0*/  @!P5 MOV R3, 0x9000 ;  /* 0x000090000003d802 */ /* 0x004fe20000000f00 */
[----:B-1----:R-:W-:Y:S01]  /*1ad0*/  ULEA UR33, UR6, UR4, 0x3 ;  /* 0x0000000406217291 */ /* 0x002fe2000f8e18ff */
[----:B--2---:R-:W-:Y:S11]  /*1ae0*/  @P0 BRA `(.L_x_27) ;  /* 0x00000000000c0947 */ /* 0x004ff60003800000 */
[----:B------:R-:W-:Y:S04]  /*1af0*/  SHF.L.U32 R4, R15, 0x1f, RZ ;  /* 0x0000001f0f047819 */ /* 0x000fe800000006ff */
[----:B------:R-:W2:Y:S02]  /*1b00*/  SYNCS.PHASECHK.TRANS64.TRYWAIT P0, [UR33+0x28], R4 ;  /* 0x00002804ff0075a7 */ /* 0x000ea40008001121 */
[----:B--2---:R-:W-:Y:S05]  /*1b10*/  @!P0 BRA `(.L_x_28) ;  /* 0x0000005800208947 */ /* 0x004fea0003800000 */
.L_x_27:
[----:B------:R2:W-:Y:S01]  /*1b20*/  @!P5 SYNCS.ARRIVE.TRANS64 RZ, [UR33], R3 ;  /* 0x00000003ffffd9a7 */ /* 0x0005e20008000021 */
[----:B------:R-:W-:Y:S04]  /*1b30*/  BSSY.RECONVERGENT B0, `(.L_x_29) ;  /* 0x0000003000007945 */ /* 0x000fe80003800200 */
[----:B------:R-:W-:Y:S05]  /*1b40*/  @P4 BRA `(.L_x_30) ;  /* 0x0000000000044947 */ /* 0x000fea0003800000 */
[----:B------:R-:W-:Y:S05]  /*1b50*/  BPT.TRAP 0x1 ;  /* 0x000000040000795c */ /* 0x000fea0000300000 */
.L_x_30:
[----:B------:R-:W-:Y:S05]  /*1b60*/  BSYNC.RECONVERGENT B0 ;  /* 0x0000000000007941 */ /* 0x000fea0003800200 */
.L_x_29:
        /* <DEDUP_REMOVED lines=12> */
[----:B------:R-:W-:Y:S01]  /*1c30*/  UMOV UR40, 0x0 ;  /* 0x0000000000287882 */ /* 0x000fe20000000000 */
[----:B------:R-:W-:Y:S01]  /*1c40*/  UMOV UR41, 0x10000000 ;  /* 0x1000000000297882 */ /* 0x000fe20000000000 */
[----:B------:R-:W-:Y:S01]  /*1c50*/  UIADD3 UR26, UPT, UPT, UR34, 0x40, URZ ;  /* 0x00000040221a7890 */ /* 0x000fe2000fffe0ff */
[----:B------:R1:W1:Y:S01]  /*1c60*/  SYNCS.PHASECHK.TRANS64.TRYWAIT P0, [UR8+0x28], R2 ;  /* 0x00002802ff0075a7 */ /* 0x0002620008001108 */
[----:B------:R-:W-:Y:S02]  /*1c70*/  UIADD3 UR24, UPT, UPT, UR24, 0x7300, URZ ;  /* 0x0000730018187890 */ /* 0x000fe4000fffe0ff */
[----:B------:R-:W-:Y:S01]  /*1c80*/  UIADD3 UR38, UP0, UPT, UR30, 0x180, URZ ;  /* 0x000001801e267890 */ /* 0x000fe2000ff1e0ff */
[----:B------:R1:W-:Y:S01]  /*1c90*/  UTMALDG.3D [UR32], [UR42], desc[UR40] ;  /* 0x000028202a0075b4 */ /* 0x0003e20008011000 */
        /* <DEDUP_REMOVED lines=14> */
[----:B------:R-:W-:Y:S01]  /*1d80*/  UMOV UR9, UR33 ;  /* 0x0000002100097c82 */ /* 0x000fe20008000000 */
[----:B------:R-:W-:Y:S01]  /*1d90*/  UMOV UR10, UR26 ;  /* 0x0000001a000a7c82 */ /* 0x000fe20008000000 */
[----:B------:R-:W-:Y:S01]  /*1da0*/  UIADD3 UR23, UPT, UPT, UR23, 0x1, URZ ;  /* 0x0000000117177890 */ /* 0x000fe2000fffe0ff */
[----:B------:R-:W-:Y:S03]  /*1db0*/  UMOV UR6, UR13 ;  /* 0x0000000d00067c82 */ /* 0x000fe60008000000 */
[----:B------:R-:W-:Y:S01]  /*1dc0*/  UISETP.NE.AND UP0, UPT, UR23, UR29, UPT ;  /* 0x0000001d1700728c */ /* 0x000fe2000bf05270 */
[----:B------:R1:W-:Y:S08]  /*1dd0*/  UTMALDG.3D [UR8], [UR38], desc[UR40] ;  /* 0x00002808260075b4 */ /* 0x0003f00008011000 */
[----:B------:R-:W-:Y:S05]  /*1de0*/  BRA.U UP0, `(.L_x_31) ;  /* 0xfffffffd00347547 */ /* 0x000fea000b83ffff */
.L_x_26:
[C---:B-1----:R-:W-:Y:S01]  /*1df0*/  LEA R2, R14.reuse, UR4, 0x3 ;  /* 0x000000040e027c11 */ /* 0x042fe2000f8e18ff */
[----:B------:R-:W-:Y:S01]  /*1e00*/  NOP ;  /* 0x0000000000007918 */ /* 0x000fe20000000000 */
[----:B--2---:R-:W-:Y:S02]  /*1e10*/  SHF.L.U32 R3, R13, 0x1f, RZ ;  /* 0x0000001f0d037819 */ /* 0x004fe400000006ff */
[----:B------:R-:W-:Y:S02]  /*1e20*/  LEA R4, R14, UR4, 0x4 ;  /* 0x000000040e047c11 */ /* 0x000fe4000f8e20ff */
[----:B------:R-:W1:Y:S02]  /*1e30*/  SYNCS.PHASECHK.TRANS64.TRYWAIT P0, [R2+URZ+0x80], R3 ;  /* 0x00008003020075a7 */ /* 0x000e6400080011ff */
[----:B-1----:R-:W-:Y:S05]  /*1e40*/  @!P0 BRA `(.L_x_32) ;  /* 0x00000054006c8947 */ /* 0x002fea0003800000 */
.L_x_110:
[----:B------:R-:W2:Y:S01]  /*1e50*/  LDS.128 R4, [R4+0x110] ;  /* 0x0001100004047984 */ /* 0x000ea20000000c00 */
[----:B---3--:R-:W-:Y:S01]  /*1e60*/  ISETP.GE.AND P0, PT, R60, 0x1, PT ;  /* 0x000000013c00780c */ /* 0x008fe20003f06270 */
[----:B-1----:R-:W-:Y:S01]  /*1e70*/  VIADD R2, R2, 0x90 ;  /* 0x0000009002027836 */ /* 0x002fe20000000000 */
[----:B------:R-:W-:Y:S01]  /*1e80*/  @!PT LDS RZ, [RZ] ;  /* 0x00000000fffff984 */ /* 0x000fe20000000800 */
[----:B------:R-:W-:Y:S01]  /*1e90*/  @!PT LDS RZ, [RZ] ;  /* 0x00000000fffff984 */ /* 0x000fe20000000800 */
[----:B------:R-:W-:Y:S01]  /*1ea0*/  @!PT LDS RZ, [RZ] ;  /* 0x00000000fffff984 */ /* 0x000fe20000000800 */
[----:B------:R-:W-:Y:S01]  /*1eb0*/  @!PT LDS RZ, [RZ] ;  /* 0x00000000fffff984 */ /* 0x000fe20000000800 */
[----:B------:R1:W-:Y:S06]  /*1ec0*/  MEMBAR.ALL.CTA ;  /* 0x0000000000007992 */ /* 0x0003ec0000008000 */
[----:B-1----:R-:W1:Y:S01]  /*1ed0*/  FENCE.VIEW.ASYNC.S ;  /* 0x00000000000073c6 */ /* 0x002e620000000000 */
[----:B------:R-:W-:-:S04]  /*1ee0*/  PRMT R2, RZ, 0x654, R2 ;  /* 0x00000654ff027816 */ /* 0x000fc80000000002 */
[----:B-1----:R1:W-:Y:S01]  /*1ef0*/  SYNCS.ARRIVE.TRANS64.RED.A1T0 RZ, [R2+URZ], RZ ;  /* 0x000000ff02ff79a7 */ /* 0x0023e200081004ff */
[----:B--2---:R-:W-:-:S13]  /*1f00*/  LOP3.LUT P2, RZ, R6, 0x1, RZ, 0xc0, !PT ;  /* 0x0000000106ff7812 */ /* 0x004fda000784c0ff */
[----:B------:R-:W-:Y:S01]  /*1f10*/  @P2 SHF.R.U32.HI R3, RZ, 0x10, R5 ;  /* 0x00000010ff032819 */ /* 0x000fe20000011605 */
[----:B------:R-:W-:Y:S01]  /*1f20*/  VOTEU.ANY UP0, P2 ;  /* 0x0000000000ff7886 */ /* 0x000fe20001000100 */
[----:B------:R-:W-:Y:S02]  /*1f30*/  @P2 MOV R10, R4 ;  /* 0x00000004000a2202 */ /* 0x000fe40000000f00 */
[----:B------:R-:W-:Y:S02]  /*1f40*/  @P2 R2UR.BROADCAST UR5, R3 ;  /* 0x00000000030522ca */ /* 0x000fe400008e0000 */
[----:B------:R-:W-:-:S11]  /*1f50*/  @P2 LOP3.LUT R9, R5, 0xffff, RZ, 0xc0, !PT ;  /* 0x0000ffff05092812 */ /* 0x000fd600078ec0ff */
[----:B------:R-:W-:Y:S01]  /*1f60*/  @UP0 UMOV UR36, UR5 ;  /* 0x0000000500240c82 */ /* 0x000fe20008000000 */
[----:B-1----:R-:W-:Y:S05]  /*1f70*/  @!P0 BRA `(.L_x_33) ;  /* 0x0000000000b88947 */ /* 0x002fea0003800000 */
[----:B------:R-:W4:Y:S01]  /*1f80*/  LDC.64 R4, c[0x0][0xb18] ;  /* 0x0002c600ff047b82 */ /* 0x000f220000000a00 */
[----:B------:R-:W-:-:S07]  /*1f90*/  ISETP.NE.AND P3, PT, R60, 0x1, PT ;  /* 0x000000013c00780c */ /* 0x000fce0003f65270 */
[----:B------:R-:W1:Y:S08]  /*1fa0*/  LDC.64 R6, c[0x0][0xb10] ;  /* 0x0002c400ff067b82 */ /* 0x000e700000000a00 */
[----:B------:R-:W2:Y:S08]  /*1fb0*/  LDC R16, c[0x0][0xb20] ;  /* 0x0002c800ff107b82 */ /* 0x000eb00000000800 */
[----:B------:R-:W3:Y:S01]  /*1fc0*/  LDC R17, c[0x0][0xb0c] ;  /* 0x0002c300ff117b82 */ /* 0x000ee20000000800 */
[----:B----4-:R-:W-:Y:S01]  /*1fd0*/  IMAD.HI.U32 R19, R0, R5, RZ ;  /* 0x0000000500137227 */ /* 0x010fe200078e00ff */
[----:B------:R-:W-:-:S03]  /*1fe0*/  ISETP.NE.AND P0, PT, R4, 0x1, PT ;  /* 0x000000010400780c */ /* 0x000fc60003f05270 */
[----:B------:R-:W-:-:S03]  /*1ff0*/  IMAD.HI.U32 R5, R9, R5, RZ ;  /* 0x0000000509057227 */ /* 0x000fc600078e00ff */
[----:B------:R-:W4:Y:S01]  /*2000*/  LDC.64 R2, c[0x0][0xb28] ;  /* 0x0002ca00ff027b82 */ /* 0x000f220000000a00 */
[----:B-1----:R-:W-:-:S04]  /*2010*/  IMAD.HI.U32 R20, R8, R6, RZ ;  /* 0x0000000608147227 */ /* 0x002fc800078e00ff */
[----:B------:R-:W-:Y:S01]  /*2020*/  IMAD.HI.U32 R21, R10, R6, RZ ;  /* 0x000000060a157227 */ /* 0x000fe200078e00ff */
[----:B------:R-:W-:Y:S02]  /*2030*/  SHF.R.U32.HI R20, RZ, R7, R20 ;  /* 0x00000007ff147219 */ /* 0x000fe40000011614 */
[-C--:B--2---:R-:W-:Y:S02]  /*2040*/  SHF.R.U32.HI R19, RZ, R16.reuse, R19 ;  /* 0x00000010ff137219 */ /* 0x084fe40000011613 */
[----:B------:R-:W-:Y:S02]  /*2050*/  SHF.R.U32.HI R5, RZ, R16, R5 ;  /* 0x00000010ff057219 */ /* 0x000fe40000011605 */
[----:B------:R-:W-:Y:S02]  /*2060*/  SEL R19, R0, R19, !P0 ;  /* 0x0000001300137207 */ /* 0x000fe40004000000 */
[----:B------:R-:W-:Y:S02]  /*2070*/  SHF.R.U32.HI R21, RZ, R7, R21 ;  /* 0x00000007ff157219 */ /* 0x000fe40000011615 */
[----:B---3--:R-:W-:-:S02]  /*2080*/  ISETP.NE.AND P1, PT, R17, 0x1, PT ;  /* 0x000000011100780c */ /* 0x008fc40003f25270 */
[----:B------:R-:W-:Y:S02]  /*2090*/  SEL R5, R9, R5, !P0 ;  /* 0x0000000509057207 */ /* 0x000fe40004000000 */
[----:B------:R-:W-:Y:S02]  /*20a0*/  SEL R20, R8, R20, !P1 ;  /* 0x0000001408147207 */ /* 0x000fe40004800000 */
[----:B------:R-:W-:Y:S01]  /*20b0*/  SEL R21, R10, R21, !P1 ;  /* 0x000000150a157207 */ /* 0x000fe20004800000 */
[----:B----4-:R-:W-:-:S04]  /*20c0*/  IMAD.HI.U32 R18, R19, R2, RZ ;  /* 0x0000000213127227 */ /* 0x010fc800078e00ff */
        /* <DEDUP_REMOVED lines=10> */
[----:B------:R-:W-:-:S04]  /*2170*/  @!P0 IMAD.HI.U32 R7, R21, R2, RZ ;  /* 0x0000000215078227 */ /* 0x000fc800078e00ff */
[----:B------:R-:W-:Y:S01]  /*2180*/  IMAD.MOV R2, RZ, RZ, -R6 ;  /* 0x000000ffff027224 */ /* 0x000fe200078e0a06 */
[----:B------:R-:W-:Y:S02]  /*2190*/  @!P0 SHF.R.U32.HI R3, RZ, R3, R7 ;  /* 0x00000003ff038219 */ /* 0x000fe40000011607 */
[----:B------:R-:W-:Y:S01]  /*21a0*/  IADD3 R7, PT, PT, -R5, RZ, RZ ;  /* 0x000000ff05077210 */ /* 0x000fe20007ffe1ff */
[----:B------:R-:W-:Y:S01]  /*21b0*/  IMAD R2, R60, R2, R5 ;  /* 0x000000023c027224 */ /* 0x000fe200078e0205 */
        /* <DEDUP_REMOVED lines=10> */
.L_x_33:
[----:B------:R-:W1:Y:S02]  /*2260*/  LDCU UR5, c[0x0][0xb30] ;  /* 0x00016600ff0577ac */ /* 0x000e640008000800 */
[----:B-1----:R-:W-:-:S09]  /*2270*/  UISETP.NE.AND UP0, UPT, UR5, 0x1, UPT ;  /* 0x000000010500788c */ /* 0x002fd2000bf05270 */
[----:B------:R-:W-:Y:S05]  /*2280*/  BRA.U UP0, `(.L_x_34) ;  /* 0x0000000100407547 */ /* 0x000fea000b800000 */
[----:B------:R-:W1:Y:S08]  /*2290*/  LDC.64 R4, c[0x0][0xb10] ;  /* 0x0002c400ff047b82 */ /* 0x000e700000000a00 */
[----:B------:R-:W2:Y:S08]  /*22a0*/  LDC.64 R2, c[0x0][0xb18] ;  /* 0x0002c600ff027b82 */ /* 0x000eb00000000a00 */
[----:B------:R-:W3:Y:S08]  /*22b0*/  LDC R6, c[0x0][0xb20] ;  /* 0x0002c800ff067b82 */ /* 0x000ef00000000800 */
[----:B------:R-:W4:Y:S01]  /*22c0*/  LDC R7, c[0x0][0xb0c] ;  /* 0x0002c300ff077b82 */ /* 0x000f220000000800 */
[----:B-1----:R-:W-:-:S05]  /*22d0*/  IMAD.HI.U32 R4, R10, R4, RZ ;  /* 0x000000040a047227 */ /* 0x002fca00078e00ff */
[----:B------:R-:W-:Y:S01]  /*22e0*/  SHF.R.U32.HI R4, RZ, R5, R4 ;  /* 0x00000005ff047219 */ /* 0x000fe20000011604 */
[----:B--2---:R-:W-:Y:S01]  /*22f0*/  IMAD.HI.U32 R3, R9, R3, RZ ;  /* 0x0000000309037227 */ /* 0x004fe200078e00ff */
[----:B------:R-:W-:-:S04]  /*2300*/  ISETP.NE.AND P0, PT, R2, 0x1, PT ;  /* 0x000000010200780c */ /* 0x000fc80003f05270 */
[----:B---3--:R-:W-:-:S04]  /*2310*/  SHF.R.U32.HI R3, RZ, R6, R3 ;  /* 0x00000006ff037219 */ /* 0x008fc80000011603 */
[----:B------:R-:W-:Y:S02]  /*2320*/  SEL R3, R9, R3, !P0 ;  /* 0x0000000309037207 */ /* 0x000fe40004000000 */
[----:B----4-:R-:W-:-:S04]  /*2330*/  ISETP.NE.AND P1, PT, R7, 0x1, PT ;  /* 0x000000010700780c */ /* 0x010fc80003f25270 */
[----:B------:R-:W-:-:S05]  /*2340*/  SEL R4, R10, R4, !P1 ;  /* 0x000000040a047207 */ /* 0x000fca0004800000 */
[----:B------:R-:W-:Y:S02]  /*2350*/  IMAD.IADD R5, R3, 0x1, -R4 ;  /* 0x0000000103057824 */ /* 0x000fe400078e0a04 */
[----:B------:R-:W-:Y:S02]  /*2360*/  IMAD.IADD R3, R4, 0x1, -R3 ;  /* 0x0000000104037824 */ /* 0x000fe400078e0a03 */
[----:B------:R-:W-:Y:S02]  /*2370*/  IMAD R10, R5, R7, R10 ;  /* 0x00000007050a7224 */ /* 0x000fe400078e020a */
[----:B------:R-:W-:-:S07]  /*2380*/  IMAD R9, R3, R2, R9 ;  /* 0x0000000203097224 */ /* 0x000fce00078e0209 */
.L_x_34:
[----:B------:R-:W-:Y:S01]  /*2390*/  VIADD R14, R14, 0x1 ;  /* 0x000000010e0e7836 */ /* 0x000fe20000000000 */
[----:B------:R-:W-:Y:S01]  /*23a0*/  PLOP3.LUT P1, PT, PT, PT, PT, 0x80, 0x8 ;  /* 0x000000000008781c */ /* 0x000fe20003f2f070 */
[----:B------:R-:W-:Y:S02]  /*23b0*/  IMAD.IADD R109, R10, 0x1, R107 ;  /* 0x000000010a6d7824 */ /* 0x000fe400078e026b */
[----:B------:R-:W-:Y:S01]  /*23c0*/  IMAD.IADD R108, R9, 0x1, R106 ;  /* 0x00000001096c7824 */ /* 0x000fe200078e026a */
[----:B------:R-:W-:-:S04]  /*23d0*/  ISETP.NE.AND P0, PT, R14, 0x2, PT ;  /* 0x000000020e00780c */ /* 0x000fc80003f05270 */
[----:B------:R-:W-:Y:S02]  /*23e0*/  SEL R2, RZ, 0x1, P0 ;  /* 0x00000001ff027807 */ /* 0x000fe40000000000 */
[----:B------:R-:W-:Y:S02]  /*23f0*/  SEL R14, R14, RZ, P0 ;  /* 0x000000ff0e0e7207 */ /* 0x000fe40000000000 */
[----:B------:R-:W-:Y:S01]  /*2400*/  LOP3.LUT R13, R13, R2, RZ, 0x3c, !PT ;  /* 0x000000020d0d7212 */ /* 0x000fe200078e3cff */
[----:B------:R-:W-:Y:S06]  /*2410*/  @P2 BRA `(.L_x_35) ;  /* 0xfffffff000402947 */ /* 0x000fec000383ffff */
[----:B------:R-:W-:Y:S01]  /*2420*/  UIADD3 UR4, UPT, UPT, UR4, 0x28, URZ ;  /* 0x0000002804047890 */ /* 0x000fe2000fffe0ff */
[----:B------:R-:W-:-:S03]  /*2430*/  SHF.L.U32 R2, R15, 0x1f, RZ ;  /* 0x0000001f0f027819 */ /* 0x000fc600000006ff */
[----:B------:R-:W-:-:S09]  /*2440*/  ULEA UR5, UR13, UR4, 0x3 ;  /* 0x000000040d057291 */ /* 0x000fd2000f8e18ff */
[----:B------:R-:W1:Y:S02]  /*2450*/  SYNCS.PHASECHK.TRANS64.TRYWAIT P0, [UR5], R2 ;  /* 0x00000002ff0075a7 */ /* 0x000e640008001105 */
[----:B-1----:R-:W-:Y:S05]  /*2460*/  @!P0 BRA `(.L_x_36) ;  /* 0x0000004c00f88947 */ /* 0x002fea0003800000 */
.L_x_112:
[----:B------:R-:W-:-:S04]  /*2470*/  UIADD3 UR6, UPT, UPT, UR13, 0x1, URZ ;  /* 0x000000010d067890 */ /* 0x000fc8000fffe0ff */
[----:B------:R-:W-:-:S04]  /*2480*/  UISETP.NE.AND UP0, UPT, UR6, 0x5, UPT ;  /* 0x000000050600788c */ /* 0x000fc8000bf05270 */
[----:B------:R-:W-:Y:S02]  /*2490*/  USEL UR7, URZ, 0x1, UP0 ;  /* 0x00000001ff077887 */ /* 0x000fe40008000000 */
[----:B------:R-:W-:-:S04]  /*24a0*/  USEL UR6, UR6, URZ, UP0 ;  /* 0x000000ff06067287 */ /* 0x000fc80008000000 */
[----:B------:R-:W-:Y:S01]  /*24b0*/  ULEA UR5, UR6, UR4, 0x3 ;  /* 0x0000000406057291 */ /* 0x000fe2000f8e18ff */
[----:B-1----:R-:W-:-:S04]  /*24c0*/  LOP3.LUT R2, R15, UR7, RZ, 0x3c, !PT ;  /* 0x000000070f027c12 */ /* 0x002fc8000f8e3cff */
[----:B------:R-:W-:-:S04]  /*24d0*/  SHF.L.U32 R3, R2, 0x1f, RZ ;  /* 0x0000001f02037819 */ /* 0x000fc800000006ff */
[----:B------:R-:W1:Y:S02]  /*24e0*/  SYNCS.PHASECHK.TRANS64.TRYWAIT P0, [UR5], R3 ;  /* 0x00000003ff0075a7 */ /* 0x000e640008001105 */
[----:B-1----:R-:W-:Y:S05]  /*24f0*/  @!P0 BRA `(.L_x_37) ;  /* 0x0000004c00ec8947 */ /* 0x002fea0003800000 */
.L_x_114:
[----:B------:R-:W-:-:S04]  /*2500*/  UIADD3 UR6, UPT, UPT, UR6, 0x1, URZ ;  /* 0x0000000106067890 */ /* 0x000fc8000fffe0ff */
[----:B------:R-:W-:-:S04]  /*2510*/  UISETP.NE.AND UP0, UPT, UR6, 0x5, UPT ;  /* 0x000000050600788c */ /* 0x000fc8000bf05270 */
[----:B------:R-:W-:Y:S02]  /*2520*/  USEL UR7, URZ, 0x1, UP0 ;  /* 0x00000001ff077887 */ /* 0x000fe40008000000 */
[----:B------:R-:W-:-:S04]  /*2530*/  USEL UR6, UR6, URZ, UP0 ;  /* 0x000000ff06067287 */ /* 0x000fc80008000000 */
[----:B------:R-:W-:Y:S01]  /*2540*/  ULEA UR5, UR6, UR4, 0x3 ;  /* 0x0000000406057291 */ /* 0x000fe2000f8e18ff */
[----:B------:R-:W-:-:S04]  /*2550*/  LOP3.LUT R2, R2, UR7, RZ, 0x3c, !PT ;  /* 0x0000000702027c12 */ /* 0x000fc8000f8e3cff */
[----:B-1----:R-:W-:-:S04]  /*2560*/  SHF.L.U32 R3, R2, 0x1f, RZ ;  /* 0x0000001f02037819 */ /* 0x002fc800000006ff */
[----:B------:R-:W1:Y:S02]  /*2570*/  SYNCS.PHASECHK.TRANS64.TRYWAIT P0, [UR5], R3 ;  /* 0x00000003ff0075a7 */ /* 0x000e640008001105 */
[----:B-1----:R-:W-:Y:S05]  /*2580*/  @!P0 BRA `(.L_x_38) ;  /* 0x0000004c00e08947 */ /* 0x002fea0003800000 */
.L_x_116:
        /* <DEDUP_REMOVED lines=9> */
.L_x_118:
[----:B------:R-:W-:-:S04]  /*2620*/  UIADD3 UR6, UPT, UPT, UR6, 0x1, URZ ;  /* 0x0000000106067890 */ /* 0x000fc8000fffe0ff */
[----:B------:R-:W-:-:S04]  /*2630*/  UISETP.NE.AND UP0, UPT, UR6, 0x5, UPT ;  /* 0x000000050600788c */ /* 0x000fc8000bf05270 */
[----:B------:R-:W-:Y:S02]  /*2640*/  USEL UR5, URZ, 0x1, UP0 ;  /* 0x00000001ff057887 */ /* 0x000fe40008000000 */
[----:B------:R-:W-:-:S04]  /*2650*/  USEL UR6, UR6, URZ, UP0 ;  /* 0x000000ff06067287 */ /* 0x000fc80008000000 */
[----:B------:R-:W-:Y:S01]  /*2660*/  ULEA UR6, UR6, UR4, 0x3 ;  /* 0x0000000406067291 */ /* 0x000fe2000f8e18ff */
[----:B------:R-:W-:-:S04]  /*2670*/  LOP3.LUT R2, R2, UR5, RZ, 0x3c, !PT ;  /* 0x0000000502027c12 */ /* 0x000fc8000f8e3cff */
[----:B------:R-:W-:Y:S01]  /*2680*/  SHF.L.U32 R2, R2, 0x1f, RZ ;  /* 0x0000001f02027819 */ /* 0x000fe200000006ff */
[----:B-1--4-:R-:W-:-:S07]  /*2690*/  IMAD.U32 R0, RZ, RZ, UR6 ;  /* 0x00000006ff007e24 */ /* 0x012fce000f8e00ff */
.L_x_40:
[----:B-1----:R1:W2:Y:S02]  /*26a0*/  SYNCS.PHASECHK.TRANS64.TRYWAIT P0, [R0+URZ], R2 ;  /* 0x00000002000075a7 */ /* 0x0022a400080011ff */
[----:B--2---:R-:W-:Y:S05]  /*26b0*/  @!P0 NANOSLEEP.SYNCS 0x989680 ;  /* 0x009896800000895d */ /* 0x004fea0003900000 */
[----:B------:R-:W2:Y:S02]  /*26c0*/  @!P0 SYNCS.PHASECHK.TRANS64 P0, [R0+URZ], R2 ;  /* 0x00000002000085a7 */ /* 0x000ea400080010ff */
[----:B--2---:R-:W-:Y:S05]  /*26d0*/  @P0 EXIT ;  /* 0x000000000000094d */ /* 0x004fea0003800000 */
[----:B------:R-:W-:Y:S05]  /*26e0*/  BRA `(.L_x_40) ;  /* 0xfffffffc00ec7947 */ /* 0x000fea000383ffff */
.L_x_17:
[----:B------:R-:W-:-:S04]  /*26f0*/  UISETP.NE.AND UP1, UPT, UR37, URZ, UPT ;  /* 0x000000ff2500728c */ /* 0x000fc8000bf25270 */
[----:B------:R-:W-:-:S09]  /*2700*/  UISETP.NE.OR UP1, UPT, UR8, 0x1, UP1 ;  /* 0x000000010800788c */ /* 0x000fd20008f25670 */
[----:B------:R-:W-:Y:S05]  /*2710*/  BRA.U UP1, `(.L_x_41) ;  /* 0x0000000501487547 */ /* 0x000fea000b800000 */
[----:B------:R-:W-:Y:S01]  /*2720*/  ISETP.NE.AND P2, PT, R2, RZ, PT ;  /* 0x000000ff0200720c */ /* 0x000fe20003f45270 */
[----:B------:R-:W-:Y:S01]  /*2730*/  IMAD.MOV.U32 R12, RZ, RZ, 0x1 ;  /* 0x00000001ff0c7424 */ /* 0x000fe200078e00ff */
[----:B------:R-:W-:Y:S02]  /*2740*/  CS2R R10, SRZ ;  /* 0x00000000000a7805 */ /* 0x000fe4000001ff00 */
[----:B------:R-:W-:Y:S01]  /*2750*/  CS2R R8, SRZ ;  /* 0x0000000000087805 */ /* 0x000fe2000001ff00 */
[----:B------:R-:W-:Y:S01]  /*2760*/  UMOV UR4, 0x400 ;  /* 0x0000040000047882 */ /* 0x000fe20000000000 */
[----:B------:R-:W-:Y:S01]  /*2770*/  UMOV UR6, URZ ;  /* 0x000000ff00067c82 */ /* 0x000fe20008000000 */
[----:B------:R-:W-:-:S12]  /*2780*/  ULEA UR37, UR37, UR4, 0x18 ;  /* 0x0000000425257291 */ /* 0x000fd8000f8ec0ff */
.L_x_45:
[----:B------:R-:W-:Y:S02]  /*2790*/  LEA R0, R8, UR37, 0x3 ;  /* 0x0000002508007c11 */ /* 0x000fe4000f8e18ff */
[----:B------:R-:W-:-:S03]  /*27a0*/  SHF.L.U32 R4, R9, 0x1f, RZ ;  /* 0x0000001f09047819 */ /* 0x000fc600000006ff */
[----:B------:R-:W-:Y:S01]  /*27b0*/  VIADD R5, R0, 0xf0 ;  /* 0x000000f000057836 */ /* 0x000fe20000000000 */
[----:B------:R-:W1:Y:S02]  /*27c0*/  SYNCS.PHASECHK.TRANS64.TRYWAIT P0, [R0+URZ+0xe0], R4 ;  /* 0x0000e004000075a7 */ /* 0x000e6400080011ff */
[----:B-1----:R-:W-:Y:S05]  /*27d0*/  @!P0 BRA `(.L_x_42) ;  /* 0x0000004c007c8947 */ /* 0x002fea0003800000 */
.L_x_119:
[----:B------:R-:W-:Y:S01]  /*27e0*/  ULEA UR5, UR6, UR37, 0x3 ;  /* 0x0000002506057291 */ /* 0x000fe2000f8e18ff */
[----:B-1----:R-:W-:Y:S01]  /*27f0*/  PRMT R0, RZ, 0x654, R5 ;  /* 0x00000654ff007816 */ /* 0x002fe20000000005 */
[----:B------:R-:W-:Y:S01]  /*2800*/  @!P2 IMAD.MOV.U32 R4, RZ, RZ, 0x10 ;  /* 0x00000010ff04a424 */ /* 0x000fe200078e00ff */
[----:B------:R-:W-:Y:S01]  /*2810*/  SHF.L.U32 R5, R12, 0x1f, RZ ;  /* 0x0000001f0c057819 */ /* 0x000fe200000006ff */
[----:B------:R-:W-:Y:S01]  /*2820*/  UIADD3 UR4, UPT, UPT, UR5, 0x80, URZ ;  /* 0x0000008005047890 */ /* 0x000fe2000fffe0ff */
[----:B------:R1:W-:Y:S05]  /*2830*/  SYNCS.ARRIVE.TRANS64.RED.A1T0 RZ, [R0+URZ], RZ ;  /* 0x000000ff00ff79a7 */ /* 0x0003ea00081004ff */
[----:B------:R-:W-:Y:S01]  /*2840*/  IMAD.U32 R6, RZ, RZ, UR4 ;  /* 0x00000004ff067e24 */ /* 0x000fe2000f8e00ff */
[----:B------:R-:W2:Y:S04]  /*2850*/  SYNCS.PHASECHK.TRANS64.TRYWAIT P0, [UR5+0x90], R5 ;  /* 0x00009005ff0075a7 */ /* 0x000ea80008001105 */
[----:B------:R-:W-:Y:S01]  /*2860*/  PRMT R6, R2, 0x654, R6 ;  /* 0x0000065402067816 */ /* 0x000fe20000000006 */
[----:B-12---:R-:W-:Y:S06]  /*2870*/  @!P0 BRA `(.L_x_43) ;  /* 0x0000004c00688947 */ /* 0x006fec0003800000 */
.L_x_121:
[----:B------:R-:W-:Y:S01]  /*2880*/  ULEA UR4, UR6, UR37, 0x4 ;  /* 0x0000002506047291 */ /* 0x000fe2000f8e20ff */
[----:B------:R-:W-:Y:S01]  /*2890*/  SEL R3, R6, R3, !P2 ;  /* 0x0000000306037207 */ /* 0x000fe20005000000 */
[----:B------:R-:W-:Y:S01]  /*28a0*/  UIADD3 UR5, UPT, UPT, UR5, 0x80, URZ ;  /* 0x0000008005057890 */ /* 0x000fe2000fffe0ff */
[----:B-1----:R-:W-:Y:S01]  /*28b0*/  LEA R0, R11, UR37, 0x3 ;  /* 0x000000250b007c11 */ /* 0x002fe2000f8e18ff */
[----:B------:R-:W-:Y:S01]  /*28c0*/  UIADD3 UR4, UPT, UPT, UR4, 0x110, URZ ;  /* 0x0000011004047890 */ /* 0x000fe2000fffe0ff */
[----:B------:R1:W-:Y:S01]  /*28d0*/  @!P2 SYNCS.ARRIVE.TRANS64.RED RZ, [R3+URZ], R4 ;  /* 0x0000000403ffa9a7 */ /* 0x0003e200080004ff */
[----:B------:R-:W-:Y:S01]  /*28e0*/  UIADD3 UR6, UPT, UPT, UR6, 0x1, URZ ;  /* 0x0000000106067890 */ /* 0x000fe2000fffe0ff */
[----:B------:R-:W-:-:S03]  /*28f0*/  VIADD R8, R8, 0x1 ;  /* 0x0000000108087836 */ /* 0x000fc60000000000 */
[----:B------:R-:W-:Y:S02]  /*2900*/  UISETP.NE.AND UP0, UPT, UR6, 0x2, UPT ;  /* 0x000000020600788c */ /* 0x000fe4000bf05270 */
[----:B------:R-:W-:Y:S01]  /*2910*/  ISETP.NE.AND P0, PT, R8, 0x2, PT ;  /* 0x000000020800780c */ /* 0x000fe20003f05270 */
[----:B------:R-:W-:Y:S06]  /*2920*/  UGETNEXTWORKID.BROADCAST [UR4], [UR5] ;  /* 0x00000000040073ca */ /* 0x000fec0008000100 */
[----:B------:R-:W-:Y:S02]  /*2930*/  USEL UR4, URZ, 0x1, UP0 ;  /* 0x00000001ff047887 */ /* 0x000fe40008000000 */
[----:B------:R-:W-:-:S04]  /*2940*/  USEL UR6, UR6, URZ, UP0 ;  /* 0x000000ff06067287 */ /* 0x000fc80008000000 */
[----:B------:R-:W-:Y:S02]  /*2950*/  LOP3.LUT R12, R12, UR4, RZ, 0x3c, !PT ;  /* 0x000000040c0c7c12 */ /* 0x000fe4000f8e3cff */
[----:B-1----:R-:W-:-:S04]  /*2960*/  SHF.L.U32 R4, R10, 0x1f, RZ ;  /* 0x0000001f0a047819 */ /* 0x002fc800000006ff */
[----:B------:R-:W1:Y:S02]  /*2970*/  SYNCS.PHASECHK.TRANS64.TRYWAIT P1, [R0+URZ+0x80], R4 ;  /* 0x00008004000075a7 */ /* 0x000e6400080211ff */
[----:B-1----:R-:W-:Y:S05]  /*2980*/  @!P1 BRA `(.L_x_44) ;  /* 0x0000004c003c9947 */ /* 0x002fea0003800000 */
.L_x_122:
[C---:B-1----:R-:W-:Y:S01]  /*2990*/  LEA R4, R11.reuse, UR37, 0x4 ;  /* 0x000000250b047c11 */ /* 0x042fe2000f8e20ff */
[----:B------:R-:W-:Y:S01]  /*29a0*/  VIADD R0, R0, 0x90 ;  /* 0x0000009000007836 */ /* 0x000fe20000000000 */
[----:B------:R-:W-:Y:S01]  /*29b0*/  SEL R8, R8, RZ, P0 ;  /* 0x000000ff08087207 */ /* 0x000fe20000000000 */
[----:B------:R-:W-:-:S03]  /*29c0*/  VIADD R11, R11, 0x1 ;  /* 0x000000010b0b7836 */ /* 0x000fc60000000000 */
[----:B------:R-:W1:Y:S01]  /*29d0*/  LDS.128 R4, [R4+0x110] ;  /* 0x0001100004047984 */ /* 0x000e620000000c00 */
[----:B------:R-:W-:Y:S02]  /*29e0*/  PRMT R0, RZ, 0x654, R0 ;  /* 0x00000654ff007816 */ /* 0x000fe40000000000 */
[C---:B------:R-:W-:Y:S01]  /*29f0*/  ISETP.NE.AND P1, PT, R11.reuse, 0x2, PT ;  /* 0x000000020b00780c */ /* 0x040fe20003f25270 */
[----:B------:R-:W-:Y:S01]  /*2a00*/  @!PT LDS RZ, [RZ] ;  /* 0x00000000fffff984 */ /* 0x000fe20000000800 */
[----:B------:R-:W-:Y:S01]  /*2a10*/  @!PT LDS RZ, [RZ] ;  /* 0x00000000fffff984 */ /* 0x000fe20000000800 */
[----:B------:R-:W-:Y:S01]  /*2a20*/  @!PT LDS RZ, [RZ] ;  /* 0x00000000fffff984 */ /* 0x000fe20000000800 */
[----:B------:R-:W-:Y:S01]  /*2a30*/  @!PT LDS RZ, [RZ] ;  /* 0x00000000fffff984 */ /* 0x000fe20000000800 */
[----:B------:R2:W-:Y:S06]  /*2a40*/  MEMBAR.ALL.CTA ;  /* 0x0000000000007992 */ /* 0x0005ec0000008000 */
[----:B--2---:R-:W2:Y:S01]  /*2a50*/  FENCE.VIEW.ASYNC.S ;  /* 0x00000000000073c6 */ /* 0x004ea20000000000 */
[----:B------:R-:W-:Y:S01]  /*2a60*/  SEL R11, R11, RZ, P1 ;  /* 0x000000ff0b0b7207 */ /* 0x000fe20000800000 */
[----:B--2---:R2:W-:Y:S01]  /*2a70*/  SYNCS.ARRIVE.TRANS64.RED.A1T0 RZ, [R0+URZ], RZ ;  /* 0x000000ff00ff79a7 */ /* 0x0045e200081004ff */
[----:B-1----:R-:W-:-:S02]  /*2a80*/  LOP3.LUT P3, RZ, R6, 0x1, RZ, 0xc0, !PT ;  /* 0x0000000106ff7812 */ /* 0x002fc4000786c0ff */
[----:B------:R-:W-:-:S04]  /*2a90*/  SEL R4, RZ, 0x1, P1 ;  /* 0x00000001ff047807 */ /* 0x000fc80000800000 */
[----:B------:R-:W-:Y:S02]  /*2aa0*/  LOP3.LUT R10, R10, R4, RZ, 0x3c, !PT ;  /* 0x000000040a0a7212 */ /* 0x000fe400078e3cff */
[----:B--2---:R-:W-:-:S04]  /*2ab0*/  SEL R0, RZ, 0x1, P0 ;  /* 0x00000001ff007807 */ /* 0x004fc80000000000 */
[----:B------:R-:W-:Y:S01]  /*2ac0*/  LOP3.LUT R9, R9, R0, RZ, 0x3c, !PT ;  /* 0x0000000009097212 */ /* 0x000fe200078e3cff */
[----:B------:R-:W-:Y:S06]  /*2ad0*/  @P3 BRA `(.L_x_45) ;  /* 0xfffffffc002c3947 */ /* 0x000fec000383ffff */
[----:B------:R-:W-:Y:S01]  /*2ae0*/  ULEA UR5, UR6, UR37, 0x3 ;  /* 0x0000002506057291 */ /* 0x000fe2000f8e18ff */
[----:B------:R-:W-:-:S08]  /*2af0*/  SHF.L.U32 R2, R12, 0x1f, RZ ;  /* 0x0000001f0c027819 */ /* 0x000fd000000006ff */
[----:B------:R-:W1:Y:S02]  /*2b00*/  SYNCS.PHASECHK.TRANS64 P0, [UR5+0x90], R2 ;  /* 0x00009002ff0075a7 */ /* 0x000e640008001005 */
[----:B-1----:R-:W-:Y:S05]  /*2b10*/  @P0 BRA `(.L_x_46) ;  /* 0x0000000000080947 */ /* 0x002fea0003800000 */
[----:B------:R-:W1:Y:S02]  /*2b20*/  SYNCS.PHASECHK.TRANS64.TRYWAIT P0, [UR5+0x90], R2 ;  /* 0x00009002ff0075a7 */ /* 0x000e640008001105 */
[----:B-1----:R-:W-:Y:S05]  /*2b30*/  @!P0 BRA `(.L_x_47) ;  /* 0x0000004800e48947 */ /* 0x002fea0003800000 */
.L_x_46:
[----:B------:R-:W-:-:S04]  /*2b40*/  UIADD3 UR4, UPT, UPT, UR6, 0x1, URZ ;  /* 0x0000000106047890 */ /* 0x000fc8000fffe0ff */
[----:B------:R-:W-:-:S04]  /*2b50*/  UISETP.NE.AND UP0, UPT, UR4, 0x2, UPT ;  /* 0x000000020400788c */ /* 0x000fc8000bf05270 */
[----:B------:R-:W-:Y:S02]  /*2b60*/  USEL UR7, URZ, 0x1, UP0 ;  /* 0x00000001ff077887 */ /* 0x000fe40008000000 */
[----:B------:R-:W-:-:S04]  /*2b70*/  USEL UR4, UR4, URZ, UP0 ;  /* 0x000000ff04047287 */ /* 0x000fc80008000000 */
[----:B------:R-:W-:Y:S01]  /*2b80*/  ULEA UR4, UR4, UR37, 0x3 ;  /* 0x0000002504047291 */ /* 0x000fe2000f8e18ff */
[----:B-1----:R-:W-:-:S04]  /*2b90*/  LOP3.LUT R2, R12, UR7, RZ, 0x3c, !PT ;  /* 0x000000070c027c12 */ /* 0x002fc8000f8e3cff */
[----:B------:R-:W-:-:S04]  /*2ba0*/  SHF.L.U32 R0, R2, 0x1f, RZ ;  /* 0x0000001f02007819 */ /* 0x000fc800000006ff */
[----:B------:R-:W1:Y:S02]  /*2bb0*/  SYNCS.PHASECHK.TRANS64 P0, [UR4+0x90], R0 ;  /* 0x00009000ff0075a7 */ /* 0x000e640008001004 */
[----:B-1----:R-:W-:Y:S05]  /*2bc0*/  @P0 EXIT ;  /* 0x000000000000094d */ /* 0x002fea0003800000 */
[----:B------:R-:W-:Y:S02]  /*2bd0*/  SHF.L.U32 R2, R2, 0x1f, RZ ;  /* 0x0000001f02027819 */ /* 0x000fe400000006ff */
[----:B------:R-:W-:-:S07]  /*2be0*/  MOV R0, UR4 ;  /* 0x0000000400007c02 */ /* 0x000fce0008000f00 */
.L_x_48:
[----:B-1----:R1:W2:Y:S02]  /*2bf0*/  SYNCS.PHASECHK.TRANS64.TRYWAIT P0, [R0+URZ+0x90], R2 ;  /* 0x00009002000075a7 */ /* 0x0022a400080011ff */
[----:B--2---:R-:W-:Y:S05]  /*2c00*/  @!P0 NANOSLEEP.SYNCS 0x989680 ;  /* 0x009896800000895d */ /* 0x004fea0003900000 */
[----:B------:R-:W2:Y:S02]  /*2c10*/  @!P0 SYNCS.PHASECHK.TRANS64 P0, [R0+URZ+0x90], R2 ;  /* 0x00009002000085a7 */ /* 0x000ea400080010ff */
[----:B--2---:R-:W-:Y:S05]  /*2c20*/  @P0 EXIT ;  /* 0x000000000000094d */ /* 0x004fea0003800000 */
[----:B------:R-:W-:Y:S05]  /*2c30*/  BRA `(.L_x_48) ;  /* 0xfffffffc00ec7947 */ /* 0x000fea000383ffff */
.L_x_41:
[----:B------:R-:W-:-:S09]  /*2c40*/  UISETP.NE.AND UP1, UPT, UR8, URZ, UPT ;  /* 0x000000ff0800728c */ /* 0x000fd2000bf25270 */
[----:B------:R-:W-:Y:S05]  /*2c50*/  BRA.U UP1, `(.L_x_49) ;  /* 0x0000001101387547 */ /* 0x000fea000b800000 */
[----:B------:R-:W-:Y:S01]  /*2c60*/  UMOV UR4, 0x40 ;  /* 0x0000004000047882 */ /* 0x000fe20000000000 */
[----:B------:R-:W-:Y:S01]  /*2c70*/  NOP ;  /* 0x0000000000007918 */ /* 0x000fe20000000000 */
[----:B------:R-:W-:Y:S01]  /*2c80*/  ULEA UR4, UR37, UR4, 0x18 ;  /* 0x0000000425047291 */ /* 0x000fe2000f8ec0ff */
[----:B------:R-:W-:Y:S02]  /*2c90*/  UMOV UR5, 0x400 ;  /* 0x0000040000057882 */ /* 0x000fe40000000000 */
[----:B------:R-:W-:-:S06]  /*2ca0*/  ULEA UR37, UR37, UR5, 0x18 ;  /* 0x0000000525257291 */ /* 0x000fcc000f8ec0ff */
[----:B------:R-:W1:Y:S02]  /*2cb0*/  LDS.U8 R0, [UR4+0x1c] ;  /* 0x00001c04ff007984 */ /* 0x000e640008000000 */
[----:B-1----:R-:W-:-:S13]  /*2cc0*/  ISETP.NE.AND P0, PT, R0, RZ, PT ;  /* 0x000000ff0000720c */ /* 0x002fda0003f05270 */
[----:B------:R-:W-:Y:S05]  /*2cd0*/  @P0 BRA `(.L_x_50) ;  /* 0x0000000000580947 */ /* 0x000fea0003800000 */
[----:B------:R-:W-:-:S13]  /*2ce0*/  ELECT P0, URZ, PT ;  /* 0x0000000000ff782f */ /* 0x000fda0003800000 */
[----:B------:R-:W-:Y:S05]  /*2cf0*/  @!P0 BRA `(.L_x_51) ;  /* 0x0000000000608947 */ /* 0x000fea0003800000 */
[----:B------:R-:W-:Y:S01]  /*2d00*/  UMOV UR5, 0x10 ;  /* 0x0000001000057882 */ /* 0x000fe20000000000 */
[----:B------:R-:W-:Y:S01]  /*2d10*/  HFMA2 R0, -RZ, RZ, 0, 5.9604644775390625e-08 ;  /* 0x00000001ff007431 */ /* 0x000fe200000001ff */
[----:B------:R-:W-:-:S03]  /*2d20*/  MOV R2, 0xffff ;  /* 0x0000ffff00027802 */ /* 0x000fc60000000f00 */
[----:B------:R-:W-:Y:S04]  /*2d30*/  DEPBAR.LE SB1, 0x36 ;  /* 0x00009d800000791a */ /* 0x000fe80000000000 */
[----:B------:R-:W1:Y:S02]  /*2d40*/  UTCATOMSWS.FIND_AND_SET.ALIGN UP0, UR5, UR5 ;  /* 0x00000005000575e3 */ /* 0x000e640008000800 */
[----:B-1----:R-:W-:Y:S01]  /*2d50*/  MOV R3, UR5 ;  /* 0x0000000500037c02 */ /* 0x002fe20008000f00 */
[----:B------:R-:W-:Y:S06]  /*2d60*/  BRA.U UP0, `(.L_x_52) ;  /* 0x0000000100187547 */ /* 0x000fec000b800000 */
.L_x_53:
[----:B------:R-:W-:Y:S05]  /*2d70*/  NANOSLEEP 0x64 ;  /* 0x000000640000795d */ /* 0x000fea0003800000 */
[----:B------:R-:W-:-:S05]  /*2d80*/  UMOV UR5, 0x10 ;  /* 0x0000001000057882 */ /* 0x000fca0000000000 */
[----:B------:R-:W-:Y:S04]  /*2d90*/  DEPBAR.LE SB1, 0x36 ;  /* 0x00009d800000791a */ /* 0x000fe80000000000 */
[----:B------:R-:W1:Y:S02]  /*2da0*/  UTCATOMSWS.FIND_AND_SET.ALIGN UP0, UR5, UR5 ;  /* 0x00000005000575e3 */ /* 0x000e640008000800 */
[----:B-1----:R-:W-:Y:S01]  /*2db0*/  MOV R3, UR5 ;  /* 0x0000000500037c02 */ /* 0x002fe20008000f00 */
[----:B------:R-:W-:Y:S05]  /*2dc0*/  BRA.U !UP0, `(.L_x_53) ;  /* 0xfffffffd08e87547 */ /* 0x000fea000b83ffff */
.L_x_52:
[-C--:B------:R-:W-:Y:S02]  /*2dd0*/  SHF.L.U32 R2, R2, R3.reuse, RZ ;  /* 0x0000000302027219 */ /* 0x080fe400000006ff */
[----:B------:R-:W-:Y:S01]  /*2de0*/  SHF.L.U32 R0, R0, R3, RZ ;  /* 0x0000000300007219 */ /* 0x000fe200000006ff */
[----:B------:R-:W-:Y:S02]  /*2df0*/  IMAD.SHL.U32 R3, R3, 0x20, RZ ;  /* 0x0000002003037824 */ /* 0x000fe400078e00ff */
[----:B------:R1:W-:Y:S04]  /*2e00*/  ATOMS.OR RZ, [UR4+0x14], R2 ;  /* 0x00001402ffff798c */ /* 0x0003e8000b000004 */
[----:B------:R1:W-:Y:S04]  /*2e10*/  ATOMS.OR RZ, [UR4+0x18], R0 ;  /* 0x00001800ffff798c */ /* 0x0003e8000b000004 */
[----:B------:R1:W-:Y:S01]  /*2e20*/  STS [UR37+0x130], R3 ;  /* 0x00013003ff007988 */ /* 0x0003e20008000825 */
[----:B------:R-:W-:Y:S05]  /*2e30*/  BRA `(.L_x_51) ;  /* 0x0000000000107947 */ /* 0x000fea0003800000 */
.L_x_50:
[----:B------:R-:W-:Y:S02]  /*2e40*/  MOV R0, 0xffffffff ;  /* 0xffffffff00007802 */ /* 0x000fe40000000f00 */
[----:B------:R-:W-:-:S03]  /*2e50*/  MOV R2, 0x2e80 ;  /* 0x00002e8000027802 */ /* 0x000fc60000000f00 */
[----:B------:R1:W-:Y:S04]  /*2e60*/  STS [UR37+0x130], R0 ;  /* 0x00013000ff007988 */ /* 0x0003e80008000825 */
[----:B-1-3-5:R-:W-:Y:S05]  /*2e70*/  CALL.REL.NOINC `($__internal_1_$__cuda_sm10x_tcgen05_guardrail_trap_phase_invalid_during_alloc) ;  /* 0x0000004c00747944 */ /* 0x02afea0003c00000 */
.L_x_51:
[----:B------:R-:W-:Y:S05]  /*2e80*/  WARPSYNC.ALL ;  /* 0x0000000000007948 */ /* 0x000fea0003800000 */
[----:B------:R-:W2:Y:S01]  /*2e90*/  S2UR UR9, SR_CgaCtaId ;  /* 0x00000000000979c3 */ /* 0x000ea20000008800 */
[----:B------:R-:W-:Y:S01]  /*2ea0*/  UMOV UR4, 0x400 ;  /* 0x0000040000047882 */ /* 0x000fe20000000000 */
[----:B------:R-:W-:-:S06]  /*2eb0*/  NOP ;  /* 0x0000000000007918 */ /* 0x000fcc0000000000 */
[----:B------:R-:W-:Y:S06]  /*2ec0*/  BAR.ARV 0x6, 0xa0 ;  /* 0x0182800000007b1d */ /* 0x000fec0000002000 */
[----:B------:R-:W4:Y:S01]  /*2ed0*/  LDCU UR5, c[0x0][0x38c] ;  /* 0x00007180ff0577ac */ /* 0x000f220008000800 */
[----:B------:R-:W-:Y:S01]  /*2ee0*/  IMAD.MOV.U32 R11, RZ, RZ, 0x1 ;  /* 0x00000001ff0b7424 */ /* 0x000fe200078e00ff */
[----:B------:R-:W-:Y:S01]  /*2ef0*/  CS2R R8, SRZ ;  /* 0x0000000000087805 */ /* 0x000fe2000001ff00 */
[----:B------:R-:W-:Y:S01]  /*2f00*/  IMAD.MOV.U32 R10, RZ, RZ, RZ ;  /* 0x000000ffff0a7224 */ /* 0x000fe200078e00ff */
[----:B------:R-:W-:Y:S01]  /*2f10*/  UMOV UR12, URZ ;  /* 0x000000ff000c7c82 */ /* 0x000fe20008000000 */
[----:B------:R-:W-:Y:S01]  /*2f20*/  UMOV UR11, URZ ;  /* 0x000000ff000b7c82 */ /* 0x000fe20008000000 */
[----:B------:R-:W-:Y:S01]  /*2f30*/  UMOV UR30, 0x0 ;  /* 0x00000000001e7882 */ /* 0x000fe20000000000 */
[----:B------:R-:W-:Y:S01]  /*2f40*/  UMOV UR31, 0x4140010 ;  /* 0x04140010001f7882 */ /* 0x000fe20000000000 */
[----:B------:R-:W-:Y:S01]  /*2f50*/  UMOV UR28, 0x0 ;  /* 0x00000000001c7882 */ /* 0x000fe20000000000 */
[----:B------:R-:W-:Y:S01]  /*2f60*/  UMOV UR29, 0x4140010 ;  /* 0x04140010001d7882 */ /* 0x000fe20000000000 */
[----:B--2---:R-:W-:Y:S01]  /*2f70*/  ULEA UR9, UR9, UR4, 0x18 ;  /* 0x0000000409097291 */ /* 0x004fe2000f8ec0ff */
[----:B------:R-:W2:Y:S03]  /*2f80*/  LDCU UR4, c[0x0][0x38c] ;  /* 0x00007180ff0477ac */ /* 0x000ea60008000800 */
[----:B------:R-:W-:Y:S01]  /*2f90*/  UIADD3 UR10, UPT, UPT, UR9, 0x5300, URZ ;  /* 0x00005300090a7890 */ /* 0x000fe2000fffe0ff */
[----:B------:R-:W-:-:S04]  /*2fa0*/  UMOV UR26, 0x0 ;  /* 0x00000000001a7882 */ /* 0x000fc80000000000 */
[----:B-1----:R-:W1:Y:S01]  /*2fb0*/  LDS R0, [UR9+0x130] ;  /* 0x00013009ff007984 */ /* 0x002e620008000800 */
[----:B------:R-:W-:Y:S01]  /*2fc0*/  USHF.R.U32.HI UR10, URZ, 0x4, UR10 ;  /* 0x00000004ff0a7899 */ /* 0x000fe2000801160a */
[----:B------:R-:W-:Y:S01]  /*2fd0*/  UMOV UR27, 0x4140010 ;  /* 0x04140010001b7882 */ /* 0x000fe20000000000 */
[----:B------:R-:W-:Y:S02]  /*2fe0*/  UMOV UR24, 0x0 ;  /* 0x0000000000187882 */ /* 0x000fe40000000000 */
[----:B------:R-:W-:Y:S01]  /*2ff0*/  ULOP3.LUT UR10, UR10, 0x3fff, URZ, 0xc0, !UPT ;  /* 0x00003fff0a0a7892 */ /* 0x000fe2000f8ec0ff */
[----:B------:R-:W-:Y:S01]  /*3000*/  UMOV UR25, 0x4140010 ;  /* 0x0414001000197882 */ /* 0x000fe20000000000 */
[----:B------:R-:W-:Y:S01]  /*3010*/  UMOV UR22, 0x0 ;  /* 0x0000000000167882 */ /* 0x000fe20000000000 */
[----:B------:R-:W-:Y:S01]  /*3020*/  UMOV UR23, 0x4140010 ;  /* 0x0414001000177882 */ /* 0x000fe20000000000 */
[----:B------:R-:W-:Y:S01]  /*3030*/  UMOV UR20, 0x0 ;  /* 0x0000000000147882 */ /* 0x000fe20000000000 */
[----:B--2---:R-:W-:Y:S01]  /*3040*/  UIADD3 UR4, UPT, UPT, UR4, 0x7f, URZ ;  /* 0x0000007f04047890 */ /* 0x004fe2000fffe0ff */
[----:B------:R-:W-:Y:S01]  /*3050*/  UMOV UR21, 0x4140010 ;  /* 0x0414001000157882 */ /* 0x000fe20000000000 */
[----:B------:R-:W-:-:S02]  /*3060*/  ULOP3.LUT UR10, UR10, 0x10000, URZ, 0xfc, !UPT ;  /* 0x000100000a0a7892 */ /* 0x000fc4000f8efcff */
[----:B------:R-:W-:Y:S02]  /*3070*/  USHF.R.S32.HI UR8, URZ, 0x1f, UR4 ;  /* 0x0000001fff087899 */ /* 0x000fe40008011404 */
[----:B----4-:R-:W-:Y:S02]  /*3080*/  UISETP.GE.AND UP3, UPT, UR5, 0x1, UPT ;  /* 0x000000010500788c */ /* 0x010fe4000bf66270 */
[----:B------:R-:W-:Y:S02]  /*3090*/  ULEA.HI UR8, UR8, UR4, URZ, 0x7 ;  /* 0x0000000408087291 */ /* 0x000fe4000f8f38ff */
[----:B------:R-:W-:Y:S02]  /*30a0*/  UIADD3 UR4, UPT, UPT, UR9, 0x19300, URZ ;  /* 0x0001930009047890 */ /* 0x000fe4000fffe0ff */
[----:B------:R-:W-:Y:S02]  /*30b0*/  USHF.R.S32.HI UR8, URZ, 0x7, UR8 ;  /* 0x00000007ff087899 */ /* 0x000fe40008011408 */
[----:B------:R-:W-:-:S02]  /*30c0*/  USHF.R.U32.HI UR4, URZ, 0x4, UR4 ;  /* 0x00000004ff047899 */ /* 0x000fc40008011604 */
[----:B------:R-:W-:Y:S02]  /*30d0*/  UISETP.LT.AND UP0, UPT, UR8, 0x1, UPT ;  /* 0x000000010800788c */ /* 0x000fe4000bf01270 */
[----:B------:R-:W-:Y:S02]  /*30e0*/  ULOP3.LUT UR4, UR4, 0x3fff, URZ, 0xc0, !UPT ;  /* 0x00003fff04047892 */ /* 0x000fe4000f8ec0ff */
[----:B------:R-:W-:Y:S02]  /*30f0*/  USEL UR16, UR8, 0x1, !UP0 ;  /* 0x0000000108107887 */ /* 0x000fe4000c000000 */
[----:B------:R-:W-:Y:S02]  /*3100*/  ULOP3.LUT UR4, UR4, 0x10000, URZ, 0xfc, !UPT ;  /* 0x0001000004047892 */ /* 0x000fe4000f8efcff */
[----:B------:R-:W-:Y:S01]  /*3110*/  UIADD3 UR16, UPT, UPT, -UR16, URZ, URZ ;  /* 0x000000ff10107290 */ /* 0x000fe2000fffe1ff */
[----:B------:R-:W-:Y:S01]  /*3120*/  UMOV UR34, 0x0 ;  /* 0x0000000000227882 */ /* 0x000fe20000000000 */
[----:B------:R-:W-:Y:S01]  /*3130*/  UMOV UR35, 0x4140010 ;  /* 0x0414001000237882 */ /* 0x000fe20000000000 */
[----:B-1----:R-:W-:Y:S01]  /*3140*/  R2UR UR13, R0 ;  /* 0x00000000000d72ca */ /* 0x002fe200000e0000 */
[----:B------:R-:W-:Y:S01]  /*3150*/  UMOV UR32, 0x0 ;  /* 0x0000000000207882 */ /* 0x000fe20000000000 */
[----:B------:R-:W-:-:S13]  /*3160*/  UMOV UR33, 0x4140010 ;  /* 0x0414001000217882 */ /* 0x000fda0000000000 */
.L_x_60:
[----:B------:R-:W-:Y:S02]  /*3170*/  LEA R0, R10, UR9, 0x3 ;  /* 0x000000090a007c11 */ /* 0x000fe4000f8e18ff */
[----:B------:R-:W-:Y:S02]  /*3180*/  SHF.L.U32 R2, R9, 0x1f, RZ ;  /* 0x0000001f09027819 */ /* 0x000fe400000006ff */
[----:B------:R-:W-:Y:S01]  /*3190*/  PLOP3.LUT P0, PT, PT, PT, UP3, 0x80, 0x8 ;  /* 0x000000000008781c */ /* 0x000fe20003f0f038 */
[----:B------:R-:W-:Y:S01]  /*31a0*/  VIADD R3, R0, 0x90 ;  /* 0x0000009000037836 */ /* 0x000fe20000000000 */
[----:B-1----:R-:W1:Y:S02]  /*31b0*/  SYNCS.PHASECHK.TRANS64.TRYWAIT P1, [R0+URZ+0x80], R2 ;  /* 0x00008002000075a7 */ /* 0x002e6400080211ff */
[----:B-1--4-:R-:W-:Y:S09]  /*31c0*/  @!P1 BRA `(.L_x_54) ;  /* 0x0000004400589947 */ /* 0x012ff20003800000 */
.L_x_124:
[----:B------:R-:W-:Y:S01]  /*31d0*/  LEA R4, R10, UR9, 0x4 ;  /* 0x000000090a047c11 */ /* 0x000fe2000f8e20ff */
[----:B------:R-:W-:Y:S01]  /*31e0*/  @UP3 ULEA UR5, UR11, UR9, 0x3 ;  /* 0x000000090b053291 */ /* 0x000fe2000f8e18ff */
[----:B------:R-:W-:Y:S01]  /*31f0*/  PLOP3.LUT P2, PT, PT, PT, PT, 0x80, 0x8 ;  /* 0x000000000008781c */ /* 0x000fe20003f4f070 */
[----:B------:R-:W-:Y:S01]  /*3200*/  ULEA UR14, UR12, UR9, 0x3 ;  /* 0x000000090c0e7291 */ /* 0x000fe2000f8e18ff */
[----:B------:R-:W-:Y:S01]  /*3210*/  PRMT R3, RZ, 0x654, R3 ;  /* 0x00000654ff037816 */ /* 0x000fe20000000003 */
[----:B------:R-:W-:Y:S01]  /*3220*/  ULEA.HI UR15, UR12, UR12, URZ, 0x1 ;  /* 0x0000000c0c0f7291 */ /* 0x000fe2000f8f08ff */
[----:B------:R-:W2:Y:S01]  /*3230*/  LDS.128 R4, [R4+0x110] ;  /* 0x0001100004047984 */ /* 0x000ea20000000c00 */
[----:B-1----:R-:W-:Y:S02]  /*3240*/  @P0 SHF.L.U32 R2, R8, 0x1f, RZ ;  /* 0x0000001f08020819 */ /* 0x002fe400000006ff */
[----:B------:R-:W-:Y:S01]  /*3250*/  SHF.L.U32 R0, R11, 0x1f, RZ ;  /* 0x0000001f0b007819 */ /* 0x000fe200000006ff */
[----:B------:R-:W-:Y:S01]  /*3260*/  @!PT LDS RZ, [RZ] ;  /* 0x00000000fffff984 */ /* 0x000fe20000000800 */
[----:B------:R-:W-:Y:S01]  /*3270*/  @!PT LDS RZ, [RZ] ;  /* 0x00000000fffff984 */ /* 0x000fe20000000800 */
[----:B------:R-:W-:Y:S01]  /*3280*/  @!PT LDS RZ, [RZ] ;  /* 0x00000000fffff984 */ /* 0x000fe20000000800 */
[----:B------:R-:W-:Y:S01]  /*3290*/  @!PT LDS RZ, [RZ] ;  /* 0x00000000fffff984 */ /* 0x000fe20000000800 */
[----:B------:R1:W-:Y:S06]  /*32a0*/  MEMBAR.ALL.CTA ;  /* 0x0000000000007992 */ /* 0x0003ec0000008000 */
[----:B-1----:R-:W1:Y:S02]  /*32b0*/  FENCE.VIEW.ASYNC.S ;  /* 0x00000000000073c6 */ /* 0x002e640000000000 */
[----:B-1----:R1:W-:Y:S01]  /*32c0*/  SYNCS.ARRIVE.TRANS64.RED.A1T0 RZ, [R3+URZ], RZ ;  /* 0x000000ff03ff79a7 */ /* 0x0023e200081004ff */
[----:B------:R1:W4:Y:S01]  /*32d0*/  @P0 SYNCS.PHASECHK.TRANS64.TRYWAIT P2, [UR5], R2 ;  /* 0x00000002ff0005a7 */ /* 0x0003220008041105 */
[----:B------:R-:W-:-:S02]  /*32e0*/  ULOP3.LUT UR5, UR15, 0xffe, URZ, 0xc0, !UPT ;  /* 0x00000ffe0f057892 */ /* 0x000fc4000f8ec0ff */
[----:B------:R-:W-:Y:S01]  /*32f0*/  USHF.R.U32.HI UR15, URZ, 0x1, UR15 ;  /* 0x00000001ff0f7899 */ /* 0x000fe2000801160f */
[----:B--2---:R-:W-:Y:S01]  /*3300*/  LOP3.LUT P1, RZ, R6, 0x1, RZ, 0xc0, !PT ;  /* 0x0000000106ff7812 */ /* 0x004fe2000782c0ff */
[----:B------:R-:W-:Y:S02]  /*3310*/  UIADD3 UR5, UPT, UPT, -UR5, UR12, URZ ;  /* 0x0000000c05057290 */ /* 0x000fe4000fffe1ff */
[----:B------:R-:W-:-:S04]  /*3320*/  UIMAD UR15, UR15, 0x50, UR13 ;  /* 0x000000500f0f78a4 */ /* 0x000fc8000f8e020d */
[----:B------:R-:W-:Y:S01]  /*3330*/  ULEA UR15, UR5, UR15, 0x14 ;  /* 0x0000000f050f7291 */ /* 0x000fe2000f8ea0ff */
[----:B------:R-:W2:Y:S02]  /*3340*/  SYNCS.PHASECHK.TRANS64.TRYWAIT P0, [UR14+0xc0], R0 ;  /* 0x0000c000ff0075a7 */ /* 0x000ea4000800110e */
[----:B-12-4-:R-:W-:Y:S09]  /*3350*/  @!P0 BRA `(.L_x_55) ;  /* 0x0000004400088947 */ /* 0x016ff20003800000 */
.L_x_126:
[----:B------:R-:W-:Y:S01]  /*3360*/  IADD3 R10, PT, PT, R10, 0x1, RZ ;  /* 0x000000010a0a7810 */ /* 0x000fe20007ffe0ff */
[----:B------:R-:W-:Y:S06]  /*3370*/  BRA.U !UP3, `(.L_x_56) ;  /* 0x000000050b107547 */ /* 0x000fec000b800000 */
[----:B------:R-:W-:Y:S01]  /*3380*/  UPLOP3.LUT UP4, UPT, UPT, UPT, UPT, 0x40, 0x4 ;  /* 0x000000000004789c */ /* 0x000fe20003f8e870 */
[----:B------:R-:W-:Y:S01]  /*3390*/  UMOV UR18, UR16 ;  /* 0x0000001000127c82 */ /* 0x000fe20008000000 */
[----:B------:R-:W-:Y:S01]  /*33a0*/  UMOV UR17, UR8 ;  /* 0x0000000800117c82 */ /* 0x000fe20008000000 */
[----:B------:R-:W-:-:S08]  /*33b0*/  UMOV UR5, UR11 ;  /* 0x0000000b00057c82 */ /* 0x000fd00008000000 */
.L_x_59:
[----:B------:R-:W-:Y:S02]  /*33c0*/  UIADD3 UR18, UPT, UPT, UR18, 0x1, URZ ;  /* 0x0000000112127890 */ /* 0x000fe4000fffe0ff */
[----:B--2---:R-:W-:Y:S02]  /*33d0*/  ULEA UR19, UR5, UR9, 0x3 ;  /* 0x0000000905137291 */ /* 0x004fe4000f8e18ff */
[----:B------:R-:W-:Y:S01]  /*33e0*/  UISETP.NE.AND UP0, UPT, UR18, URZ, UPT ;  /* 0x000000ff1200728c */ /* 0x000fe2000bf05270 */
[----:B----4-:R-:W-:Y:S10]  /*33f0*/  @P2 BRA `(.L_x_57) ;  /* 0x00000000000c2947 */ /* 0x010ff40003800000 */
[----:B-1----:R-:W-:Y:S04]  /*3400*/  SHF.L.U32 R2, R8, 0x1f, RZ ;  /* 0x0000001f08027819 */ /* 0x002fe800000006ff */
[----:B------:R-:W1:Y:S02]  /*3410*/  SYNCS.PHASECHK.TRANS64.TRYWAIT P0, [UR19], R2 ;  /* 0x00000002ff0075a7 */ /* 0x000e640008001113 */
[----:B-1----:R-:W-:Y:S05]  /*3420*/  @!P0 BRA `(.L_x_58) ;  /* 0x0000004000ec8947 */ /* 0x002fea0003800000 */
.L_x_57:
[----:B------:R-:W-:Y:S01]  /*3430*/  UISETP.NE.AND UP1, UPT, UR17, 0x1, UPT ;  /* 0x000000011100788c */ /* 0x000fe2000bf25270 */
[----:B------:R-:W-:Y:S01]  /*3440*/  PLOP3.LUT P2, PT, PT, PT, PT, 0x80, 0x8 ;  /* 0x000000000008781c */ /* 0x000fe20003f4f070 */
[----:B------:R-:W-:Y:S02]  /*3450*/  UIADD3 UR11, UPT, UPT, UR5, 0x1, URZ ;  /* 0x00000001050b7890 */ /* 0x000fe4000fffe0ff */
[----:B------:R-:W-:Y:S02]  /*3460*/  UIMAD UR6, UR5, 0x500, UR4 ;  /* 0x00000500050678a4 */ /* 0x000fe4000f8e0204 */
[----:B------:R-:W-:Y:S01]  /*3470*/  UISETP.NE.AND UP2, UPT, UR11, 0x5, UPT ;  /* 0x000000050b00788c */ /* 0x000fe2000bf45270 */
[----:B------:R-:W-:Y:S01]  /*3480*/  PLOP3.LUT P0, PT, PT, PT, UP1, 0x80, 0x8 ;  /* 0x000000000008781c */ /* 0x000fe20003f0f018 */
[----:B------:R-:W-:Y:S02]  /*3490*/  ULEA UR64, UR5, UR10, 0xa ;  /* 0x0000000a05407291 */ /* 0x000fe4000f8e50ff */
[----:B------:R-:W-:Y:S02]  /*34a0*/  USEL UR37, URZ, 0x1, UP2 ;  /* 0x00000001ff257887 */ /* 0x000fe40009000000 */
[----:B------:R-:W-:Y:S02]  /*34b0*/  USEL UR11, UR11, URZ, UP2 ;  /* 0x000000ff0b0b7287 */ /* 0x000fe40009000000 */
[----:B------:R-:W-:Y:S02]  /*34c0*/  UIADD3 UR62, UPT, UPT, UR6, 0x2, URZ ;  /* 0x00000002063e7890 */ /* 0x000fe4000fffe0ff */
[----:B------:R-:W-:Y:S01]  /*34d0*/  @UP1 ULEA UR36, UR11, UR9, 0x3 ;  /* 0x000000090b241291 */ /* 0x000fe2000f8e18ff */
[----:B------:R-:W-:Y:S01]  /*34e0*/  LOP3.LUT R8, R8, UR37, RZ, 0x3c, !PT ;  /* 0x0000002508087c12 */ /* 0x000fe2000f8e3cff */
[----:B------:R-:W-:Y:S02]  /*34f0*/  UIADD3 UR60, UPT, UPT, UR64, 0x2, URZ ;  /* 0x00000002403c7890 */ /* 0x000fe4000fffe0ff */
[----:B------:R-:W-:Y:S01]  /*3500*/  UIADD3 UR58, UPT, UPT, UR6, 0x4, URZ ;  /* 0x00000004063a7890 */ /* 0x000fe2000fffe0ff */
[----:B-1----:R-:W-:Y:S01]  /*3510*/  @P0 SHF.L.U32 R0, R8, 0x1f, RZ ;  /* 0x0000001f08000819 */ /* 0x002fe200000006ff */
[----:B------:R-:W-:Y:S02]  /*3520*/  UIADD3 UR56, UPT, UPT, UR64, 0x4, URZ ;  /* 0x0000000440387890 */ /* 0x000fe4000fffe0ff */
[----:B------:R-:W-:Y:S01]  /*3530*/  UIADD3 UR54, UPT, UPT, UR6, 0x6, URZ ;  /* 0x0000000606367890 */ /* 0x000fe2000fffe0ff */
[----:B------:R2:W4:Y:S01]  /*3540*/  @P0 SYNCS.PHASECHK.TRANS64.TRYWAIT P2, [UR36], R0 ;  /* 0x00000000ff0005a7 */ /* 0x0005220008041124 */
[----:B------:R-:W-:Y:S02]  /*3550*/  UIADD3 UR52, UPT, UPT, UR64, 0x6, URZ ;  /* 0x0000000640347890 */ /* 0x000fe4000fffe0ff */
        /* <DEDUP_REMOVED lines=9> */
[----:B------:R-:W-:Y:S01]  /*35f0*/  UIADD3 UR17, UPT, UPT, UR17, -0x1, URZ ;  /* 0xffffffff11117890 */ /* 0x000fe2000fffe0ff */
[----:B------:R-:W-:Y:S01]  /*3600*/  UMOV UR7, 0x40004040 ;  /* 0x4000404000077882 */ /* 0x000fe20000000000 */
[----:B------:R-:W-:Y:S01]  /*3610*/  UMOV UR65, 0x40004040 ;  /* 0x4000404000417882 */ /* 0x000fe20000000000 */
[----:B------:R-:W-:Y:S01]  /*3620*/  UMOV UR63, 0x40004040 ;  /* 0x40004040003f7882 */ /* 0x000fe20000000000 */
[----:B------:R2:W-:Y:S01]  /*3630*/  UTCHMMA gdesc[UR64], gdesc[UR6], tmem[UR15], tmem[UR30], idesc[UR31], UP4 ;  /* 0x00ff1e06400075ea */ /* 0x0005e2000a00000f */
[----:B------:R-:W-:Y:S01]  /*3640*/  UPLOP3.LUT UP4, UPT, UPT, UPT, UPT, 0x80, 0x8 ;  /* 0x000000000008789c */ /* 0x000fe20003f8f070 */
[----:B------:R-:W-:Y:S01]  /*3650*/  UMOV UR61, 0x40004040 ;  /* 0x40004040003d7882 */ /* 0x000fe20000000000 */
[----:B------:R-:W-:Y:S01]  /*3660*/  UMOV UR59, 0x40004040 ;  /* 0x40004040003b7882 */ /* 0x000fe20000000000 */
[----:B------:R2:W-:Y:S01]  /*3670*/  UTCHMMA gdesc[UR60], gdesc[UR62], tmem[UR15], tmem[UR28], idesc[UR29], UPT ;  /* 0x00ff1c3e3c0075ea */ /* 0x0005e2000b80000f */
        /* <DEDUP_REMOVED lines=14> */
[----:B------:R-:W-:Y:S01]  /*3760*/  UMOV UR37, 0x40004040 ;  /* 0x4000404000257882 */ /* 0x000fe20000000000 */
[----:B------:R2:W-:Y:S01]  /*3770*/  UTCHMMA gdesc[UR40], gdesc[UR42], tmem[UR15], tmem[UR34], idesc[UR35], UPT ;  /* 0x00ff222a280075ea */ /* 0x0005e2000b80000f */
[----:B------:R2:W-:Y:S01]  /*3780*/  UTCHMMA gdesc[UR36], gdesc[UR38], tmem[UR15], tmem[UR32], idesc[UR33], UPT ;  /* 0x00ff2026240075ea */ /* 0x0005e2000b80000f */
[----:B------:R2:W-:Y:S01]  /*3790*/  UTCBAR [UR19], URZ ;  /* 0x000000ff130073e9 */ /* 0x0005e200080000ff */
[----:B------:R-:W-:Y:S01]  /*37a0*/  UMOV UR5, UR11 ;  /* 0x0000000b00057c82 */ /* 0x000fe20008000000 */
[----:B------:R-:W-:Y:S05]  /*37b0*/  BRA.U UP0, `(.L_x_59) ;  /* 0xfffffffd00007547 */ /* 0x000fea000b83ffff */
.L_x_56:
[----:B------:R-:W-:Y:S01]  /*37c0*/  UIADD3 UR12, UPT, UPT, UR12, 0x1, URZ ;  /* 0x000000010c0c7890 */ /* 0x000fe2000fffe0ff */
[C---:B------:R-:W-:Y:S01]  /*37d0*/  ISETP.NE.AND P0, PT, R10.reuse, 0x2, PT ;  /* 0x000000020a00780c */ /* 0x040fe20003f05270 */
[----:B------:R-:W-:Y:S02]  /*37e0*/  UIADD3 UR14, UPT, UPT, UR14, 0xa0, URZ ;  /* 0x000000a00e0e7890 */ /* 0x000fe4000fffe0ff */
[----:B------:R-:W-:Y:S01]  /*37f0*/  UISETP.NE.AND UP0, UPT, UR12, 0x4, UPT ;  /* 0x000000040c00788c */ /* 0x000fe2000bf05270 */
[----:B-12---:R-:W-:Y:S02]  /*3800*/  SEL R0, RZ, 0x1, P0 ;  /* 0x00000001ff007807 */ /* 0x006fe40000000000 */
[----:B------:R-:W-:Y:S01]  /*3810*/  SEL R10, R10, RZ, P0 ;  /* 0x000000ff0a0a7207 */ /* 0x000fe20000000000 */
[----:B------:R-:W-:Y:S01]  /*3820*/  USEL UR5, URZ, 0x1, UP0 ;  /* 0x00000001ff057887 */ /* 0x000fe20008000000 */
[----:B------:R-:W-:Y:S01]  /*3830*/  LOP3.LUT R9, R9, R0, RZ, 0x3c, !PT ;  /* 0x0000000009097212 */ /* 0x000fe200078e3cff */
[----:B------:R-:W-:Y:S01]  /*3840*/  USEL UR12, UR12, URZ, UP0 ;  /* 0x000000ff0c0c7287 */ /* 0x000fe20008000000 */
[----:B------:R1:W-:Y:S03]  /*3850*/  UTCBAR [UR14], URZ ;  /* 0x000000ff0e0073e9 */ /* 0x0003e600080000ff */
[----:B------:R-:W-:Y:S01]  /*3860*/  LOP3.LUT R11, R11, UR5, RZ, 0x3c, !PT ;  /* 0x000000050b0b7c12 */ /* 0x000fe2000f8e3cff */
[----:B------:R-:W-:Y:S07]  /*3870*/  @P1 BRA `(.L_x_60) ;  /* 0xfffffff8003c1947 */ /* 0x000fee000383ffff */
[----:B------:R-:W2:Y:S01]  /*3880*/  S2UR UR4, SR_CgaCtaId ;  /* 0x00000000000479c3 */ /* 0x000ea20000008800 */
[----:B------:R-:W-:Y:S01]  /*3890*/  ELECT P0, URZ, PT ;  /* 0x0000000000ff782f */ /* 0x000fe20003800000 */
[----:B------:R-:W-:Y:S01]  /*38a0*/  IMAD.MOV.U32 R0, RZ, RZ, 0x1 ;  /* 0x00000001ff007424 */ /* 0x000fe200078e00ff */
[----:B------:R-:W-:Y:S01]  /*38b0*/  UIADD3 UR9, UPT, UPT, UR9, 0xc0, URZ ;  /* 0x000000c009097890 */ /* 0x000fe2000fffe0ff */
[----:B------:R-:W-:Y:S01]  /*38c0*/  SHF.L.U32 R2, R11, 0x1f, RZ ;  /* 0x0000001f0b027819 */ /* 0x000fe200000006ff */
[----:B------:R-:W-:-:S03]  /*38d0*/  UMOV UR5, 0x40 ;  /* 0x0000004000057882 */ /* 0x000fc60000000000 */
[----:B------:R-:W-:Y:S01]  /*38e0*/  UVIRTCOUNT.DEALLOC.SMPOOL 0x80 ;  /* 0x000000800000784c */ /* 0x000fe20000000000 */
[----:B--2---:R-:W-:Y:S02]  /*38f0*/  ULEA UR4, UR4, UR5, 0x18 ;  /* 0x0000000504047291 */ /* 0x004fe4000f8ec0ff */
[----:B------:R-:W-:-:S07]  /*3900*/  ULEA UR5, UR12, UR9, 0x3 ;  /* 0x000000090c057291 */ /* 0x000fce000f8e18ff */
[----:B------:R2:W-:Y:S02]  /*3910*/  @P0 STS.U8 [UR4+0x1c], R0 ;  /* 0x00001c00ff000988 */ /* 0x0005e40008000004 */
[----:B------:R-:W3:Y:S02]  /*3920*/  SYNCS.PHASECHK.TRANS64.TRYWAIT P0, [UR5], R2 ;  /* 0x00000002ff0075a7 */ /* 0x000ee40008001105 */
[----:B--23--:R-:W-:Y:S05]  /*3930*/  @!P0 BRA `(.L_x_61) ;  /* 0x0000003c00c08947 */ /* 0x00cfea0003800000 */
.L_x_129:
[----:B------:R-:W-:-:S04]  /*3940*/  UIADD3 UR6, UPT, UPT, UR12, 0x1, URZ ;  /* 0x000000010c067890 */ /* 0x000fc8000fffe0ff */
[----:B------:R-:W-:-:S04]  /*3950*/  UISETP.NE.AND UP0, UPT, UR6, 0x4, UPT ;  /* 0x000000040600788c */ /* 0x000fc8000bf05270 */
[----:B------:R-:W-:Y:S02]  /*3960*/  USEL UR7, URZ, 0x1, UP0 ;  /* 0x00000001ff077887 */ /* 0x000fe40008000000 */
[----:B------:R-:W-:-:S04]  /*3970*/  USEL UR6, UR6, URZ, UP0 ;  /* 0x000000ff06067287 */ /* 0x000fc80008000000 */
[----:B------:R-:W-:Y:S01]  /*3980*/  ULEA UR5, UR6, UR9, 0x3 ;  /* 0x0000000906057291 */ /* 0x000fe2000f8e18ff */
[----:B--2---:R-:W-:-:S04]  /*3990*/  LOP3.LUT R2, R11, UR7, RZ, 0x3c, !PT ;  /* 0x000000070b027c12 */ /* 0x004fc8000f8e3cff */
[----:B------:R-:W-:-:S04]  /*39a0*/  SHF.L.U32 R3, R2, 0x1f, RZ ;  /* 0x0000001f02037819 */ /* 0x000fc800000006ff */
[----:B------:R-:W2:Y:S02]  /*39b0*/  SYNCS.PHASECHK.TRANS64.TRYWAIT P0, [UR5], R3 ;  /* 0x00000003ff0075a7 */ /* 0x000ea40008001105 */
[----:B--2---:R-:W-:Y:S05]  /*39c0*/  @!P0 BRA `(.L_x_62) ;  /* 0x0000003c00b48947 */ /* 0x004fea0003800000 */
.L_x_131:
[----:B------:R-:W-:-:S04]  /*39d0*/  UIADD3 UR6, UPT, UPT, UR6, 0x1, URZ ;  /* 0x0000000106067890 */ /* 0x000fc8000fffe0ff */
[----:B------:R-:W-:-:S04]  /*39e0*/  UISETP.NE.AND UP0, UPT, UR6, 0x4, UPT ;  /* 0x000000040600788c */ /* 0x000fc8000bf05270 */
[----:B------:R-:W-:Y:S02]  /*39f0*/  USEL UR7, URZ, 0x1, UP0 ;  /* 0x00000001ff077887 */ /* 0x000fe40008000000 */
[----:B------:R-:W-:-:S04]  /*3a00*/  USEL UR6, UR6, URZ, UP0 ;  /* 0x000000ff06067287 */ /* 0x000fc80008000000 */
[----:B------:R-:W-:Y:S01]  /*3a10*/  ULEA UR5, UR6, UR9, 0x3 ;  /* 0x0000000906057291 */ /* 0x000fe2000f8e18ff */
[----:B------:R-:W-:-:S04]  /*3a20*/  LOP3.LUT R2, R2, UR7, RZ, 0x3c, !PT ;  /* 0x0000000702027c12 */ /* 0x000fc8000f8e3cff */
[----:B--2---:R-:W-:-:S04]  /*3a30*/  SHF.L.U32 R3, R2, 0x1f, RZ ;  /* 0x0000001f02037819 */ /* 0x004fc800000006ff */
[----:B------:R-:W2:Y:S02]  /*3a40*/  SYNCS.PHASECHK.TRANS64.TRYWAIT P0, [UR5], R3 ;  /* 0x00000003ff0075a7 */ /* 0x000ea40008001105 */
[----:B--2---:R-:W-:Y:S05]  /*3a50*/  @!P0 BRA `(.L_x_63) ;  /* 0x0000003c00a88947 */ /* 0x004fea0003800000 */
.L_x_133:
[----:B------:R-:W-:-:S04]  /*3a60*/  UIADD3 UR6, UPT, UPT, UR6, 0x1, URZ ;  /* 0x0000000106067890 */ /* 0x000fc8000fffe0ff */
[----:B------:R-:W-:-:S04]  /*3a70*/  UISETP.NE.AND UP0, UPT, UR6, 0x4, UPT ;  /* 0x000000040600788c */ /* 0x000fc8000bf05270 */
[----:B------:R-:W-:Y:S02]  /*3a80*/  USEL UR5, URZ, 0x1, UP0 ;  /* 0x00000001ff057887 */ /* 0x000fe40008000000 */
[----:B------:R-:W-:-:S04]  /*3a90*/  USEL UR6, UR6, URZ, UP0 ;  /* 0x000000ff06067287 */ /* 0x000fc80008000000 */
[----:B------:R-:W-:Y:S01]  /*3aa0*/  ULEA UR6, UR6, UR9, 0x3 ;  /* 0x0000000906067291 */ /* 0x000fe2000f8e18ff */
[----:B------:R-:W-:-:S04]  /*3ab0*/  LOP3.LUT R2, R2, UR5, RZ, 0x3c, !PT ;  /* 0x0000000502027c12 */ /* 0x000fc8000f8e3cff */
[----:B------:R-:W-:-:S04]  /*3ac0*/  SHF.L.U32 R2, R2, 0x1f, RZ ;  /* 0x0000001f02027819 */ /* 0x000fc800000006ff */
[----:B------:R-:W3:Y:S02]  /*3ad0*/  SYNCS.PHASECHK.TRANS64.TRYWAIT P0, [UR6], R2 ;  /* 0x00000002ff0075a7 */ /* 0x000ee40008001106 */
[----:B---3--:R-:W-:Y:S05]  /*3ae0*/  @!P0 BRA `(.L_x_64) ;  /* 0x0000003c009c8947 */ /* 0x008fea0003800000 */
.L_x_135:
[----:B------:R-:W-:Y:S01]  /*3af0*/  NOP ;  /* 0x0000000000007918 */ /* 0x000fe20000000000 */
[----:B--2---:R-:W2:Y:S01]  /*3b00*/  LDS R0, [UR4+0x14] ;  /* 0x00001404ff007984 */ /* 0x004ea20008000800 */
[----:B------:R-:W-:Y:S01]  /*3b10*/  ULOP3.LUT UR6, UR13, 0xffff, URZ, 0xc0, !UPT ;  /* 0x0000ffff0d067892 */ /* 0x000fe2000f8ec0ff */
[----:B------:R-:W-:Y:S01]  /*3b20*/  UMOV UR8, 0xffff ;  /* 0x0000ffff00087882 */ /* 0x000fe20000000000 */
[----:B------:R-:W-:Y:S02]  /*3b30*/  UMOV UR5, 0x1 ;  /* 0x0000000100057882 */ /* 0x000fe40000000000 */
[----:B------:R-:W-:-:S04]  /*3b40*/  USHF.R.U32.HI UR6, URZ, 0x5, UR6 ;  /* 0x00000005ff067899 */ /* 0x000fc80008011606 */
[----:B------:R-:W-:Y:S02]  /*3b50*/  USHF.L.U32 UR8, UR8, UR6, URZ ;  /* 0x0000000608087299 */ /* 0x000fe400080006ff */
[----:B------:R-:W-:-:S04]  /*3b60*/  USHF.L.U32 UR5, UR5, UR6, URZ ;  /* 0x0000000605057299 */ /* 0x000fc800080006ff */
[----:B--2---:R-:W-:-:S04]  /*3b70*/  LOP3.LUT R0, R0, UR8, RZ, 0xc0, !PT ;  /* 0x0000000800007c12 */ /* 0x004fc8000f8ec0ff */
[----:B------:R-:W-:-:S13]  /*3b80*/  ISETP.NE.AND P0, PT, R0, UR8, PT ;  /* 0x0000000800007c0c */ /* 0x000fda000bf05270 */
[----:B------:R-:W-:Y:S05]  /*3b90*/  @P0 BRA `(.L_x_65) ;  /* 0x0000000000580947 */ /* 0x000fea0003800000 */
[----:B------:R-:W2:Y:S02]  /*3ba0*/  LDS R0, [UR4+0x18] ;  /* 0x00001804ff007984 */ /* 0x000ea40008000800 */
[----:B--2---:R-:W-:-:S04]  /*3bb0*/  LOP3.LUT R0, R0, UR5, RZ, 0xc0, !PT ;  /* 0x0000000500007c12 */ /* 0x004fc8000f8ec0ff */
[----:B------:R-:W-:-:S13]  /*3bc0*/  ISETP.NE.AND P0, PT, R0, UR5, PT ;  /* 0x0000000500007c0c */ /* 0x000fda000bf05270 */
[----:B------:R-:W-:Y:S05]  /*3bd0*/  @P0 BRA `(.L_x_66) ;  /* 0x00000000003c0947 */ /* 0x000fea0003800000 */
[----:B------:R-:W2:Y:S01]  /*3be0*/  S2R R2, SR_LANEID ;  /* 0x0000000000027919 */ /* 0x000ea20000000000 */
[----:B------:R-:W-:Y:S01]  /*3bf0*/  ULOP3.LUT UR8, URZ, UR8, URZ, 0x33, !UPT ;  /* 0x00000008ff087292 */ /* 0x000fe2000f8e33ff */
[----:B------:R-:W-:Y:S02]  /*3c00*/  VOTEU.ANY UR7, UPT, PT ;  /* 0x0000000000077886 */ /* 0x000fe400038e0100 */
[----:B------:R-:W-:-:S03]  /*3c10*/  UFLO.U32 UR7, UR7 ;  /* 0x00000007000772bd */ /* 0x000fc600080e0000 */
[----:B------:R-:W-:-:S04]  /*3c20*/  IMAD.U32 R0, RZ, RZ, UR8 ;  /* 0x00000008ff007e24 */ /* 0x000fc8000f8e00ff */
[----:B------:R3:W1:Y:S02]  /*3c30*/  REDUX UR6, R0 ;  /* 0x00000000000673c4 */ /* 0x0006640000000000 */
[----:B------:R1:W-:Y:S01]  /*3c40*/  UTCATOMSWS.AND URZ, UR8 ;  /* 0x0000000800ff79e3 */ /* 0x0003e20008000000 */
[----:B--2---:R-:W-:Y:S02]  /*3c50*/  ISETP.EQ.U32.AND P0, PT, R2, UR7, PT ;  /* 0x0000000702007c0c */ /* 0x004fe4000bf02070 */
[----:B---3--:R-:W-:Y:S02]  /*3c60*/  LOP3.LUT R0, RZ, UR5, RZ, 0x33, !PT ;  /* 0x00000005ff007c12 */ /* 0x008fe4000f8e33ff */
[----:B-1----:R-:W-:Y:S02]  /*3c70*/  MOV R2, UR6 ;  /* 0x0000000600027c02 */ /* 0x002fe40008000f00 */
[----:B------:R-:W1:Y:S07]  /*3c80*/  REDUX UR5, R0 ;  /* 0x00000000000573c4 */ /* 0x000e6e0000000000 */
[----:B------:R2:W-:Y:S01]  /*3c90*/  @P0 ATOMS.AND RZ, [UR4+0x14], R2 ;  /* 0x00001402ffff098c */ /* 0x0005e2000a800004 */
[----:B-1----:R-:W-:-:S05]  /*3ca0*/  IMAD.U32 R0, RZ, RZ, UR5 ;  /* 0x00000005ff007e24 */ /* 0x002fca000f8e00ff */
[----:B------:R2:W-:Y:S01]  /*3cb0*/  @P0 ATOMS.AND RZ, [UR4+0x18], R0 ;  /* 0x00001800ffff098c */ /* 0x0005e2000a800004 */
[----:B------:R-:W-:Y:S05]  /*3cc0*/  BRA `(.L_x_67) ;  /* 0x0000000000147947 */ /* 0x000fea0003800000 */
.L_x_66:
[----:B------:R-:W-:Y:S02]  /*3cd0*/  MOV R2, 0x3cf0 ;  /* 0x00003cf000027802 */ /* 0x000fe40000000f00 */
[----:B-1--45:R-:W-:Y:S05]  /*3ce0*/  CALL.REL.NOINC `($__internal_0_$__cuda_sm10x_tcgen05_guardrail_trap_col_being_dealloced_not_returned_by_alloc) ;  /* 0x0000003c00cc7944 */ /* 0x032fea0003c00000 */
[----:B------:R-:W-:Y:S05]  /*3cf0*/  BRA `(.L_x_67) ;  /* 0x0000000000087947 */ /* 0x000fea0003800000 */
.L_x_65:
[----:B------:R-:W-:Y:S02]  /*3d00*/  MOV R2, 0x3d20 ;  /* 0x00003d2000027802 */ /* 0x000fe40000000f00 */
[----:B-1--45:R-:W-:Y:S05]  /*3d10*/  CALL.REL.NOINC `($__internal_2_$__cuda_sm10x_tcgen05_guardrail_trap_unallocated_columns_being_dealloced) ;  /* 0x0000003c00d87944 */ /* 0x032fea0003c00000 */
.L_x_67:
[----:B------:R-:W-:Y:S01]  /*3d20*/  NOP ;  /* 0x0000000000007918 */ /* 0x000fe20000000000 */
[----:B------:R-:W-:Y:S05]  /*3d30*/  EXIT ;  /* 0x000000000000794d */ /* 0x000fea0003800000 */
.L_x_49:
[----:B------:R-:W-:-:S09]  /*3d40*/  UISETP.NE.OR UP2, UPT, UR8, 0x3, !UP2 ;  /* 0x000000030800788c */ /* 0x000fd2000d745670 */
[----:B------:R-:W-:Y:S05]  /*3d50*/  BRA.U UP2, `(.L_x_68) ;  /* 0x0000000d02787547 */ /* 0x000fea000b800000 */
[----:B------:R-:W1:Y:S01]  /*3d60*/  LDC R0, c[0x0][0xb30] ;  /* 0x0002cc00ff007b82 */ /* 0x000e620000000800 */
[----:B------:R-:W2:Y:S01]  /*3d70*/  LDCU.64 UR4, c[0x0][0x888] ;  /* 0x00011100ff0477ac */ /* 0x000ea20008000a00 */
[----:B------:R-:W-:Y:S02]  /*3d80*/  HFMA2 R25, -RZ, RZ, 0, 0 ;  /* 0x00000000ff197431 */ /* 0x000fe400000001ff */
[----:B------:R-:W-:Y:S01]  /*3d90*/  IMAD.MOV.U32 R27, RZ, RZ, 0x1 ;  /* 0x00000001ff1b7424 */ /* 0x000fe200078e00ff */
[----:B------:R-:W-:Y:S01]  /*3da0*/  MOV R23, 0x2800 ;  /* 0x0000280000177802 */ /* 0x000fe20000000f00 */
[----:B------:R-:W4:Y:S01]  /*3db0*/  LDCU.64 UR14, c[0x0][0x890] ;  /* 0x00011200ff0e77ac */ /* 0x000f220008000a00 */
[----:B------:R-:W-:Y:S01]  /*3dc0*/  IMAD.MOV.U32 R26, RZ, RZ, RZ ;  /* 0x000000ffff1a7224 */ /* 0x000fe200078e00ff */
[----:B------:R-:W3:Y:S01]  /*3dd0*/  LDC R22, c[0x0][0x370] ;  /* 0x0000dc00ff167b82 */ /* 0x000ee20000000800 */
[----:B------:R-:W-:Y:S01]  /*3de0*/  UPLOP3.LUT UP1, UPT, UPT, UPT, UPT, 0x40, 0x4 ;  /* 0x000000000004789c */ /* 0x000fe20003f2e870 */
[----:B------:R-:W-:-:S06]  /*3df0*/  UMOV UR6, URZ ;  /* 0x000000ff00067c82 */ /* 0x000fcc0008000000 */
[----:B------:R-:W3:Y:S01]  /*3e00*/  LDC R3, c[0x0][0xb0c] ;  /* 0x0002c300ff037b82 */ /* 0x000ee20000000800 */
[----:B--2---:R-:W-:-:S03]  /*3e10*/  UISETP.NE.U32.AND UP5, UPT, UR4, URZ, UPT ;  /* 0x000000ff0400728c */ /* 0x004fc6000bfa5070 */
[----:B------:R-:W-:Y:S01]  /*3e20*/  UMOV UR4, 0x400 ;  /* 0x0000040000047882 */ /* 0x000fe20000000000 */
[----:B----4-:R-:W-:-:S03]  /*3e30*/  UISETP.NE.U32.AND UP6, UPT, UR14, URZ, UPT ;  /* 0x000000ff0e00728c */ /* 0x010fc6000bfc5070 */
[----:B------:R-:W2:Y:S01]  /*3e40*/  LDC R20, c[0x0][0xb20] ;  /* 0x0002c800ff147b82 */ /* 0x000ea20000000800 */
[----:B-1----:R-:W-:Y:S01]  /*3e50*/  ISETP.NE.AND P1, PT, R0, 0x1, PT ;  /* 0x000000010000780c */ /* 0x002fe20003f25270 */
[----:B------:R-:W-:Y:S02]  /*3e60*/  UISETP.NE.AND.EX UP5, UPT, UR5, URZ, UPT, UP5 ;  /* 0x000000ff0500728c */ /* 0x000fe4000bfa5350 */
[----:B------:R-:W-:Y:S02]  /*3e70*/  ULEA UR4, UR37, UR4, 0x18 ;  /* 0x0000000425047291 */ /* 0x000fe4000f8ec0ff */
[----:B------:R-:W-:Y:S02]  /*3e80*/  UISETP.NE.AND.EX UP6, UPT, UR15, URZ, UPT, UP6 ;  /* 0x000000ff0f00728c */ /* 0x000fe4000bfc5360 */
[----:B------:R-:W1:Y:S08]  /*3e90*/  LDC.64 R28, c[0x0][0x348] ;  /* 0x0000d200ff1c7b82 */ /* 0x000e700000000a00 */
[----:B------:R-:W4:Y:S08]  /*3ea0*/  LDC.64 R14, c[0x0][0xb10] ;  /* 0x0002c400ff0e7b82 */ /* 0x000f300000000a00 */
[----:B------:R-:W1:Y:S08]  /*3eb0*/  LDC.64 R6, c[0x0][0xb18] ;  /* 0x0002c600ff067b82 */ /* 0x000e700000000a00 */
[----:B------:R-:W1:Y:S08]  /*3ec0*/  LDC.64 R4, c[0x0][0xb28] ;  /* 0x0002ca00ff047b82 */ /* 0x000e700000000a00 */
[----:B--23--:R-:W1:Y:S02]  /*3ed0*/  LDC R21, c[0x0][0x374] ;  /* 0x0000dd00ff157b82 */ /* 0x00ce640000000800 */
.L_x_76:
[C---:B------:R-:W-:Y:S02]  /*3ee0*/  LEA R0, R26.reuse, UR4, 0x3 ;  /* 0x000000041a007c11 */ /* 0x040fe4000f8e18ff */
[----:B------:R-:W-:Y:S02]  /*3ef0*/  SHF.L.U32 R2, R25, 0x1f, RZ ;  /* 0x0000001f19027819 */ /* 0x000fe400000006ff */
[----:B------:R-:W-:Y:S02]  /*3f00*/  LEA R16, R26, UR4, 0x4 ;  /* 0x000000041a107c11 */ /* 0x000fe4000f8e20ff */
[----:B------:R-:W2:Y:S02]  /*3f10*/  SYNCS.PHASECHK.TRANS64.TRYWAIT P0, [R0+URZ+0x80], R2 ;  /* 0x00008002000075a7 */ /* 0x000ea400080011ff */
[----:B--2---:R-:W-:Y:S05]  /*3f20*/  @!P0 BRA `(.L_x_69) ;  /* 0x0000003800a48947 */ /* 0x004fea0003800000 */
.L_x_136:
[----:B------:R-:W-:Y:S01]  /*3f30*/  ISETP.GE.AND P0, PT, R60, 0x1, PT ;  /* 0x000000013c00780c */ /* 0x000fe20003f06270 */
[----:B------:R-:W3:Y:S01]  /*3f40*/  LDS.128 R16, [R16+0x110] ;  /* 0x0001100010107984 */ /* 0x000ee20000000c00 */
[----:B------:R-:W-:Y:S01]  /*3f50*/  ISETP.NE.U32.AND P3, PT, RZ, UR14, PT ;  /* 0x0000000eff007c0c */ /* 0x000fe2000bf65070 */
[----:B--2---:R-:W-:Y:S03]  /*3f60*/  VIADD R0, R0, 0x90 ;  /* 0x0000009000007836 */ /* 0x004fe60000000000 */
[----:B------:R-:W-:Y:S01]  /*3f70*/  ISETP.NE.AND.EX P3, PT, RZ, UR15, PT, P3 ;  /* 0x0000000fff007c0c */ /* 0x000fe2000bf65330 */
[----:B------:R-:W-:Y:S01]  /*3f80*/  @!PT LDS RZ, [RZ] ;  /* 0x00000000fffff984 */ /* 0x000fe20000000800 */
[----:B------:R-:W-:Y:S01]  /*3f90*/  @!PT LDS RZ, [RZ] ;  /* 0x00000000fffff984 */ /* 0x000fe20000000800 */
[----:B------:R-:W-:Y:S01]  /*3fa0*/  @!PT LDS RZ, [RZ] ;  /* 0x00000000fffff984 */ /* 0x000fe20000000800 */
[----:B------:R-:W-:Y:S01]  /*3fb0*/  @!PT LDS RZ, [RZ] ;  /* 0x00000000fffff984 */ /* 0x000fe20000000800 */
[----:B------:R2:W-:Y:S06]  /*3fc0*/  MEMBAR.ALL.CTA ;  /* 0x0000000000007992 */ /* 0x0005ec0000008000 */
[----:B--2---:R-:W2:Y:S01]  /*3fd0*/  FENCE.VIEW.ASYNC.S ;  /* 0x00000000000073c6 */ /* 0x004ea20000000000 */
[----:B------:R-:W-:Y:S04]  /*3fe0*/  PRMT R0, RZ, 0x654, R0 ;  /* 0x00000654ff007816 */ /* 0x000fe80000000000 */
[----:B--2---:R2:W-:Y:S01]  /*3ff0*/  SYNCS.ARRIVE.TRANS64.RED.A1T0 RZ, [R0+URZ], RZ ;  /* 0x000000ff00ff79a7 */ /* 0x0045e200081004ff */
[----:B---3--:R-:W-:Y:S11]  /*4000*/  LOP3.LUT P4, RZ, R18, 0x1, RZ, 0xc0, !PT ;  /* 0x0000000112ff7812 */ /* 0x008ff6000788c0ff */
[----:B------:R-:W-:Y:S02]  /*4010*/  @!UPT UIADD3 URZ, UPT, UPT, URZ, URZ, URZ ;  /* 0x000000fffffff290 */ /* 0x000fe4000fffe0ff */
[----:B------:R-:W-:Y:S02]  /*4020*/  @P4 MOV R11, R16 ;  /* 0x00000010000b4202 */ /* 0x000fe40000000f00 */
[----:B------:R-:W-:Y:S01]  /*4030*/  @P4 LOP3.LUT R10, R17, 0xffff, RZ, 0xc0, !PT ;  /* 0x0000ffff110a4812 */ /* 0x000fe200078ec0ff */
[----:B--2---:R-:W-:Y:S06]  /*4040*/  @!P0 BRA `(.L_x_70) ;  /* 0x0000000000a48947 */ /* 0x004fec0003800000 */
[-C--:B-1----:R-:W-:Y:S01]  /*4050*/  IMAD.HI.U32 R0, R21, R7.reuse, RZ ;  /* 0x0000000715007227 */ /* 0x082fe200078e00ff */
[----:B------:R-:W-:Y:S02]  /*4060*/  ISETP.NE.AND P0, PT, R6, 0x1, PT ;  /* 0x000000010600780c */ /* 0x000fe40003f05270 */
[----:B------:R-:W-:Y:S01]  /*4070*/  ISETP.NE.AND P2, PT, R60, 0x1, PT ;  /* 0x000000013c00780c */ /* 0x000fe20003f45270 */
[----:B----4-:R-:W-:Y:S01]  /*4080*/  IMAD.HI.U32 R9, R22, R14, RZ ;  /* 0x0000000e16097227 */ /* 0x010fe200078e00ff */
[----:B------:R-:W-:Y:S02]  /*4090*/  SHF.R.U32.HI R0, RZ, R20, R0 ;  /* 0x00000014ff007219 */ /* 0x000fe40000011600 */
[----:B------:R-:W-:Y:S01]  /*40a0*/  ISETP.NE.AND P5, PT, R3, 0x1, PT ;  /* 0x000000010300780c */ /* 0x000fe20003fa5270 */
[----:B------:R-:W-:Y:S01]  /*40b0*/  IMAD.HI.U32 R13, R10, R7, RZ ;  /* 0x000000070a0d7227 */ /* 0x000fe200078e00ff */
[----:B------:R-:W-:Y:S02]  /*40c0*/  SHF.R.U32.HI R9, RZ, R15, R9 ;  /* 0x0000000fff097219 */ /* 0x000fe40000011609 */
[----:B------:R-:W-:Y:S01]  /*40d0*/  SEL R0, R21, R0, !P0 ;  /* 0x0000000015007207 */ /* 0x000fe20004000000 */
[----:B------:R-:W-:Y:S01]  /*40e0*/  IMAD.HI.U32 R12, R11, R14, RZ ;  /* 0x0000000e0b0c7227 */ /* 0x000fe200078e00ff */
[----:B------:R-:W-:Y:S03]  /*40f0*/  SEL R9, R22, R9, !P5 ;  /* 0x0000000916097207 */ /* 0x000fe60006800000 */
[-C--:B------:R-:W-:Y:S01]  /*4100*/  IMAD.HI.U32 R8, R0, R4.reuse, RZ ;  /* 0x0000000400087227 */ /* 0x080fe200078e00ff */
[----:B------:R-:W-:Y:S03]  /*4110*/  SHF.R.U32.HI R12, RZ, R15, R12 ;  /* 0x0000000fff0c7219 */ /* 0x000fe6000001160c */
[----:B------:R-:W-:Y:S01]  /*4120*/  IMAD.HI.U32 R2, R9, R4, RZ ;  /* 0x0000000409027227 */ /* 0x000fe200078e00ff */
[-C--:B------:R-:W-:Y:S02]  /*4130*/  @P2 SHF.R.U32.HI R0, RZ, R5.reuse, R8 ;  /* 0x00000005ff002219 */ /* 0x080fe40000011608 */
[----:B------:R-:W-:Y:S02]  /*4140*/  SHF.R.U32.HI R8, RZ, R20, R13 ;  /* 0x00000014ff087219 */ /* 0x000fe4000001160d */
[----:B------:R-:W-:Y:S01]  /*4150*/  @P2 SHF.R.U32.HI R9, RZ, R5, R2 ;  /* 0x00000005ff092219 */ /* 0x000fe20000011602 */
[----:B------:R-:W-:Y:S01]  /*4160*/  IMAD R0, R60, R0, RZ ;  /* 0x000000003c007224 */ /* 0x000fe200078e02ff */
[----:B------:R-:W-:Y:S02]  /*4170*/  SEL R8, R10, R8, !P0 ;  /* 0x000000080a087207 */ /* 0x000fe40004000000 */
[----:B------:R-:W-:Y:S01]  /*4180*/  SEL R2, R11, R12, !P5 ;  /* 0x0000000c0b027207 */ /* 0x000fe20006800000 */
[----:B------:R-:W-:Y:S01]  /*4190*/  IMAD R12, R60, R9, RZ ;  /* 0x000000093c0c7224 */ /* 0x000fe200078e02ff */
[C---:B------:R-:W-:Y:S01]  /*41a0*/  ISETP.GE.AND P0, PT, R8.reuse, R0, PT ;  /* 0x000000000800720c */ /* 0x040fe20003f06270 */
[----:B------:R-:W-:Y:S03]  /*41b0*/  IMAD.HI.U32 R0, R8, R4, RZ ;  /* 0x0000000408007227 */ /* 0x000fe600078e00ff */
[----:B------:R-:W-:Y:S02]  /*41c0*/  ISETP.GE.OR P0, PT, R2, R12, P0 ;  /* 0x0000000c0200720c */ /* 0x000fe40000706670 */
[-C--:B------:R-:W-:Y:S04]  /*41d0*/  SHF.R.U32.HI R0, RZ, R5.reuse, R0 ;  /* 0x00000005ff007219 */ /* 0x080fe80000011600 */
[----:B------:R-:W-:Y:S05]  /*41e0*/  SEL R13, R8, R0, !P2 ;  /* 0x00000000080d7207 */ /* 0x000fea0005000000 */
[----:B------:R-:W-:Y:S02]  /*41f0*/  IMAD.MOV R12, RZ, RZ, -R13 ;  /* 0x000000ffff0c7224 */ /* 0x000fe400078e0a0d */
[----:B------:R-:W-:Y:S04]  /*4200*/  @!P0 IMAD.HI.U32 R0, R2, R4, RZ ;  /* 0x0000000402008227 */ /* 0x000fe800078e00ff */
[----:B------:R-:W-:Y:S01]  /*4210*/  IMAD R12, R60, R12, R8 ;  /* 0x0000000c3c0c7224 */ /* 0x000fe200078e0208 */
[----:B------:R-:W-:Y:S04]  /*4220*/  @!P0 SHF.R.U32.HI R0, RZ, R5, R0 ;  /* 0x00000005ff008219 */ /* 0x000fe80000011600 */
[----:B------:R-:W-:Y:S04]  /*4230*/  @!P0 SEL R0, R2, R0, !P2 ;  /* 0x0000000002008207 */ /* 0x000fe80005000000 */
[----:B------:R-:W-:Y:S01]  /*4240*/  @!P0 IADD3 R13, PT, PT, R13, -R0, RZ ;  /* 0x800000000d0d8210 */ /* 0x000fe20007ffe0ff */
[----:B------:R-:W-:Y:S01]  /*4250*/  @!P0 IMAD R0, R9, R12, R0 ;  /* 0x0000000c09008224 */ /* 0x000fe200078e0200 */
[----:B------:R-:W-:Y:S01]  /*4260*/  IADD3 R9, PT, PT, -R8, RZ, RZ ;  /* 0x000000ff08097210 */ /* 0x000fe20007ffe1ff */
[--C-:B------:R-:W-:Y:S02]  /*4270*/  IMAD.MOV R12, RZ, RZ, -R2.reuse ;  /* 0x000000ffff0c7224 */ /* 0x100fe400078e0a02 */
[----:B------:R-:W-:Y:S02]  /*4280*/  @!P0 IMAD R8, R13, R60, R2 ;  /* 0x0000003c0d088224 */ /* 0x000fe400078e0202 */
[----:B------:R-:W-:Y:S02]  /*4290*/  @!P0 IMAD.MOV.U32 R2, RZ, RZ, R0 ;  /* 0x000000ffff028224 */ /* 0x000fe400078e0000 */
[----:B------:R-:W-:Y:S02]  /*42a0*/  IMAD R11, R3, R12, R11 ;  /* 0x0000000c030b7224 */ /* 0x000fe400078e020b */
[----:B------:R-:W-:Y:S02]  /*42b0*/  IMAD R10, R6, R9, R10 ;  /* 0x00000009060a7224 */ /* 0x000fe400078e020a */
[----:B------:R-:W-:Y:S02]  /*42c0*/  IMAD R11, R2, R3, R11 ;  /* 0x00000003020b7224 */ /* 0x000fe400078e020b */
[----:B------:R-:W-:Y:S02]  /*42d0*/  IMAD R10, R8, R6, R10 ;  /* 0x00000006080a7224 */ /* 0x000fe400078e020a */
.L_x_70:
[----:B------:R-:W-:Y:S05]  /*42e0*/  BRA.U UP1, `(.L_x_71) ;  /* 0x0000000101107547 */ /* 0x000fea000b800000 */
[----:B------:R-:W-:Y:S04]  /*42f0*/  MOV R2, UR7 ;  /* 0x0000000700027c02 */ /* 0x000fe80008000f00 */
[----:B------:R-:W-:Y:S04]  /*4300*/  SHF.L.U32 R2, R2, 0x1f, RZ ;  /* 0x0000001f02027819 */ /* 0x000fe800000006ff */
[----:B------:R-:W2:Y:S02]  /*4310*/  SYNCS.PHASECHK.TRANS64.TRYWAIT P0, [UR4+0x78], R2 ;  /* 0x00007802ff0075a7 */ /* 0x000ea40008001104 */
[----:B--2---:R-:W-:Y:S05]  /*4320*/  @!P0 BRA `(.L_x_72) ;  /* 0x0000003400b88947 */ /* 0x004fea0003800000 */
.L_x_71:
[----:B------:R-:W-:Y:S05]  /*4330*/  BRA.U !UP6, `(.L_x_73) ;  /* 0x000000010e347547 */ /* 0x000fea000b800000 */
[----:B------:R-:W-:Y:S01]  /*4340*/  UPLOP3.LUT UP0, UPT, UPT, UPT, UP5, 0x80, 0x8 ;  /* 0x000000000008789c */ /* 0x000fe20003f0f050 */
[----:B--2---:R-:W-:Y:S02]  /*4350*/  HFMA2 R0, -RZ, RZ, 0, 5.9604644775390625e-08 ;  /* 0x00000001ff007431 */ /* 0x004fe400000001ff */
[----:B------:R-:W-:Y:S03]  /*4360*/  IMAD.MOV.U32 R110, RZ, RZ, 0x1 ;  /* 0x00000001ff6e7424 */ /* 0x000fe600078e00ff */
[----:B------:R-:W-:Y:S05]  /*4370*/  PLOP3.LUT P0, PT, PT, PT, UP0, 0x80, 0x8 ;  /* 0x000000000008781c */ /* 0x000fea0003f0f008 */
[----:B------:R-:W2:Y:S01]  /*4380*/  @UP0 LDCU.64 UR8, c[0x0][0x888] ;  /* 0x00011100ff0807ac */ /* 0x000ea20008000a00 */
[----:B------:R-:W-:Y:S07]  /*4390*/  @UP0 UIMAD UR5, UR36, UR14, URZ ;  /* 0x0000000e240502a4 */ /* 0x000fee000f8e02ff */
[----:B------:R-:W-:Y:S01]  /*43a0*/  @!P0 PRMT R110, R0, 0x7610, R110 ;  /* 0x00007610006e8816 */ /* 0x000fe2000000006e */
[----:B--2---:R-:W-:Y:S03]  /*43b0*/  @UP0 UIMAD.WIDE UR8, UR5, 0x4, UR8 ;  /* 0x00000004050808a5 */ /* 0x004fe6000f8e0208 */
[----:B------:R-:W2:Y:S03]  /*43c0*/  @!UP0 LDCU UR5, c[0x0][0x880] ;  /* 0x00011000ff0587ac */ /* 0x000ea60008000800 */
[----:B------:R-:W-:Y:S01]  /*43d0*/  IMAD.U32 R8, RZ, RZ, UR8 ;  /* 0x00000008ff087e24 */ /* 0x000fe2000f8e00ff */
[----:B------:R-:W-:Y:S05]  /*43e0*/  MOV R9, UR9 ;  /* 0x0000000900097c02 */ /* 0x000fea0008000f00 */
[----:B-----5:R3:W5:Y:S02]  /*43f0*/  @P0 LDG.E R67, desc[UR46][R8.64] ;  /* 0x0000002e08430981 */ /* 0x020764000c1e1900 */
[----:B--23--:R-:W-:Y:S07]  /*4400*/  @!P0 IMAD.U32 R67, RZ, RZ, UR5 ;  /* 0x00000005ff438e24 */ /* 0x00cfee000f8e00ff */
.L_x_73:
[----:B-----5:R-:W-:Y:S01]  /*4410*/  @!P3 FSETP.EQ.AND P2, PT, R67, RZ, PT ;  /* 0x000000ff4300b20b */ /* 0x020fe20003f42000 */
[----:B------:R-:W-:Y:S01]  /*4420*/  @!UPT UIADD3 URZ, UPT, UPT, URZ, URZ, URZ ;  /* 0x000000fffffff290 */ /* 0x000fe2000fffe0ff */
[----:B------:R-:W-:Y:S11]  /*4430*/  @!P3 BRA `(.L_x_74) ;  /* 0x000000000014b947 */ /* 0x000ff60003800000 */
[----:B------:R-:W-:Y:S02]  /*4440*/  LOP3.LUT P0, RZ, R110, 0xff, RZ, 0xc0, !PT ;  /* 0x000000ff6eff7812 */ /* 0x000fe4000780c0ff */
[----:B------:R-:W-:Y:S04]  /*4450*/  PLOP3.LUT P2, PT, PT, PT, UP0, 0x80, 0x8 ;  /* 0x000000000008781c */ /* 0x000fe80003f4f008 */
[----:B------:R-:W-:Y:S07]  /*4460*/  PLOP3.LUT P2, PT, P2, PT, PT, 0x8, 0x80 ;  /* 0x000000000080781c */ /* 0x000fee000174e170 */
[----:B------:R-:W-:Y:S11]  /*4470*/  @P0 FSETP.EQ.AND P2, PT, R67, RZ, PT ;  /* 0x000000ff4300020b */ /* 0x000ff60003f42000 */
[----:B------:R-:W-:Y:S02]  /*4480*/  @!UPT UIADD3 URZ, UPT, UPT, URZ, URZ, URZ ;  /* 0x000000fffffff290 */ /* 0x000fe4000fffe0ff */
.L_x_74:
[----:B------:R-:W3:Y:S01]  /*4490*/  LDC.64 R8, c[0x0][0xb10] ;  /* 0x0002c400ff087b82 */ /* 0x000ee20000000a00 */
[----:B------:R-:W-:Y:S01]  /*44a0*/  ULEA UR13, UR6, UR4, 0x3 ;  /* 0x00000004060d7291 */ /* 0x000fe2000f8e18ff */
[----:B------:R-:W-:Y:S01]  /*44b0*/  SHF.L.U32 R30, R27, 0x1f, RZ ;  /* 0x0000001f1b1e7819 */ /* 0x000fe200000006ff */
[----:B------:R-:W-:Y:S01]  /*44c0*/  VIADD R26, R26, 0x1 ;  /* 0x000000011a1a7836 */ /* 0x000fe20000000000 */
[----:B------:R-:W-:Y:S04]  /*44d0*/  @P4 SHF.R.U32.HI R24, RZ, 0x10, R17 ;  /* 0x00000010ff184819 */ /* 0x000fe80000011611 */
[----:B------:R-:W5:Y:S02]  /*44e0*/  LDC.64 R12, c[0x0][0xb18] ;  /* 0x0002c600ff0c7b82 */ /* 0x000f640000000a00 */
[----:B------:R-:W1:Y:S01]  /*44f0*/  SYNCS.PHASECHK.TRANS64.TRYWAIT P5, [UR13+0x60], R30 ;  /* 0x0000601eff0075a7 */ /* 0x000e6200080a110d */
[C---:B---3--:R-:W-:Y:S05]  /*4500*/  @!P1 IMAD.HI.U32 R8, R11.reuse, R8, RZ ;  /* 0x000000080b089227 */ /* 0x048fea00078e00ff */
[----:B--2---:R-:W2:Y:S01]  /*4510*/  @!P1 LDC R0, c[0x0][0xb20] ;  /* 0x0002c800ff009b82 */ /* 0x004ea20000000800 */
[----:B------:R-:W-:Y:S01]  /*4520*/  @!P1 SHF.R.U32.HI R8, RZ, R9, R8 ;  /* 0x00000009ff089219 */ /* 0x000fe20000011608 */
[----:B-----5:R-:W-:Y:S01]  /*4530*/  @!P1 IMAD.HI.U32 R13, R10, R13, RZ ;  /* 0x0000000d0a0d9227 */ /* 0x020fe200078e00ff */
[----:B------:R-:W-:Y:S05]  /*4540*/  @!P1 ISETP.NE.AND P0, PT, R12, 0x1, PT ;  /* 0x000000010c00980c */ /* 0x000fea0003f05270 */
[----:B------:R-:W3:Y:S01]  /*4550*/  @!P1 LDC R2, c[0x0][0xb0c] ;  /* 0x0002c300ff029b82 */ /* 0x000ee20000000800 */
[----:B--2---:R-:W-:Y:S02]  /*4560*/  @!P1 SHF.R.U32.HI R0, RZ, R0, R13 ;  /* 0x00000000ff009219 */ /* 0x004fe4000001160d */
[----:B---3--:R-:W-:Y:S02]  /*4570*/  @!P1 ISETP.NE.AND P3, PT, R2, 0x1, PT ;  /* 0x000000010200980c */ /* 0x008fe40003f65270 */
[----:B------:R-:W-:Y:S02]  /*4580*/  @!P1 SEL R9, R10, R0, !P0 ;  /* 0x000000000a099207 */ /* 0x000fe40004000000 */
[----:B------:R-:W-:Y:S02]  /*4590*/  ELECT P0, URZ, PT ;  /* 0x0000000000ff782f */ /* 0x000fe40003800000 */
[----:B------:R-:W-:Y:S05]  /*45a0*/  @!P1 SEL R8, R11, R8, !P3 ;  /* 0x000000080b089207 */ /* 0x000fea0005800000 */
[----:B------:R-:W-:Y:S02]  /*45b0*/  @!P1 IMAD.IADD R0, R9, 0x1, -R8 ;  /* 0x0000000109009824 */ /* 0x000fe400078e0a08 */
[----:B------:R-:W-:Y:S02]  /*45c0*/  @!P1 IMAD.IADD R8, R8, 0x1, -R9 ;  /* 0x0000000108089824 */ /* 0x000fe400078e0a09 */
[----:B------:R-:W-:Y:S02]  /*45d0*/  @!P1 IMAD R11, R0, R2, R11 ;  /* 0x00000002000b9224 */ /* 0x000fe400078e020b */
[----:B------:R-:W-:Y:S01]  /*45e0*/  @!P1 IMAD R10, R8, R12, R10 ;  /* 0x0000000c080a9224 */ /* 0x000fe200078e020a */
[----:B-1----:R-:W-:Y:S06]  /*45f0*/  @!P5 BRA `(.L_x_75) ;  /* 0x00000034001cd947 */ /* 0x002fec0003800000 */
.L_x_139:
[----:B------:R-:W-:Y:S01]  /*4600*/  UIADD3 UR41, UPT, UPT, UR13, 0x50, URZ ;  /* 0x000000500d297890 */ /* 0x000fe2000fffe0ff */
[----:B------:R-:W-:Y:S01]  /*4610*/  PLOP3.LUT P0, PT, P2, P0, PT, 0xf2, 0x2f ;  /* 0x00000000002f781c */ /* 0x000fe20001701e72 */
[----:B------:R-:W-:Y:S01]  /*4620*/  UMOV UR22, 0x0 ;  /* 0x0000000000167882 */ /* 0x000fe20000000000 */
[----:B------:R-:W-:Y:S01]  /*4630*/  UMOV UR23, 0x10000000 ;  /* 0x1000000000177882 */ /* 0x000fe20000000000 */
[----:B------:R-:W-:Y:S01]  /*4640*/  UPRMT UR21, UR37, 0x654, UR41 ;  /* 0x0000065425157896 */ /* 0x000fe20008000029 */
[----:B------:R-:W-:Y:S02]  /*4650*/  UMOV UR44, UR36 ;  /* 0x00000024002c7c82 */ /* 0x000fe40008000000 */
[----:B------:R-:W-:Y:S01]  /*4660*/  UMOV UR33, UR41 ;  /* 0x0000002900217c82 */ /* 0x000fe20008000000 */
[----:B------:R-:W-:Y:S01]  /*4670*/  UMOV UR28, UR36 ;  /* 0x00000024001c7c82 */ /* 0x000fe20008000000 */
[----:B------:R-:W-:Y:S01]  /*4680*/  UMOV UR25, UR41 ;  /* 0x0000002900197c82 */ /* 0x000fe20008000000 */
[----:B------:R-:W-:Y:S01]  /*4690*/  UMOV UR20, UR36 ;  /* 0x0000002400147c82 */ /* 0x000fe20008000000 */
[----:B------:R-:W-:Y:S01]  /*46a0*/  UMOV UR17, UR41 ;  /* 0x0000002900117c82 */ /* 0x000fe20008000000 */
[----:B------:R-:W-:Y:S02]  /*46b0*/  UMOV UR12, UR36 ;  /* 0x00000024000c7c82 */ /* 0x000fe40008000000 */
[----:B------:R-:W-:Y:S01]  /*46c0*/  @!P0 IADD3 R2, P2, PT, R28, 0x580, RZ ;  /* 0x000005801c028810 */ /* 0x000fe20007f5e0ff */
[----:B------:R-:W-:Y:S01]  /*46d0*/  @!P0 IMAD R108, R108, 0x50, RZ ;  /* 0x000000506c6c8824 */ /* 0x000fe200078e02ff */
[----:B------:R-:W-:Y:S01]  /*46e0*/  VOTEU.ALL UP1, P0 ;  /* 0x0000000000ff7886 */ /* 0x000fe20000020000 */
[----:B------:R-:W-:Y:S01]  /*46f0*/  VOTEU.ALL UP3, P0 ;  /* 0x0000000000ff7886 */ /* 0x000fe20000060000 */
[----:B------:R-:W-:Y:S01]  /*4700*/  @!P0 R2UR UR9, R2 ;  /* 0x00000000020982ca */ /* 0x000fe200000e0000 */
[----:B-1----:R-:W-:Y:S01]  /*4710*/  @!P0 IMAD.X R0, RZ, RZ, R29, P2 ;  /* 0x000000ffff008224 */ /* 0x002fe200010e061d */
[----:B------:R-:W-:Y:S01]  /*4720*/  VOTEU.ALL UP4, P0 ;  /* 0x0000000000ff7886 */ /* 0x000fe20000080000 */
[----:B------:R-:W-:Y:S01]  /*4730*/  @!P0 IMAD.SHL.U32 R109, R109, 0x40, RZ ;  /* 0x000000406d6d8824 */ /* 0x000fe200078e00ff */
[----:B------:R-:W-:Y:S01]  /*4740*/  @!P0 R2UR UR42, R108 ;  /* 0x000000006c2a82ca */ /* 0x000fe200000e0000 */
[----:B------:R-:W-:Y:S01]  /*4750*/  VOTEU.ALL UP2, P0 ;  /* 0x0000000000ff7886 */ /* 0x000fe20000040000 */
[----:B------:R-:W-:Y:S01]  /*4760*/  @!P0 R2UR UR8, R0 ;  /* 0x00000000000882ca */ /* 0x000fe200000e0000 */
[----:B------:R-:W-:Y:S01]  /*4770*/  @!UP4 UIMAD UR5, UR6, 0x2800, UR4 ;  /* 0x000028000605c8a4 */ /* 0x000fe2000f8e0204 */
[----:B------:R-:W-:Y:S01]  /*4780*/  @!P0 R2UR UR43, R109 ;  /* 0x000000006d2b82ca */ /* 0x000fe200000e0000 */
[----:B------:R-:W-:Y:S02]  /*4790*/  IMAD.IADD R108, R10, 0x1, R106 ;  /* 0x000000010a6c7824 */ /* 0x000fe400078e026a */
[----:B------:R-:W-:Y:S01]  /*47a0*/  @!UP4 UIADD3 UR40, UPT, UPT, UR5, 0x200, URZ ;  /* 0x000002000528c890 */ /* 0x000fe2000fffe0ff */
[----:B------:R-:W-:Y:S01]  /*47b0*/  IMAD.IADD R109, R11, 0x1, R107 ;  /* 0x000000010b6d7824 */ /* 0x000fe200078e026b */
[----:B------:R-:W-:Y:S01]  /*47c0*/  @!UP4 UIADD3 UR32, UPT, UPT, UR5, 0xa00, URZ ;  /* 0x00000a000520c890 */ /* 0x000fe2000fffe0ff */
[----:B------:R-:W-:Y:S01]  /*47d0*/  IMAD.U32 R8, RZ, RZ, UR9 ;  /* 0x00000009ff087e24 */ /* 0x000fe2000f8e00ff */
[----:B------:R-:W-:Y:S02]  /*47e0*/  @!UP4 UIADD3 UR24, UPT, UPT, UR5, 0x1200, URZ ;  /* 0x000012000518c890 */ /* 0x000fe4000fffe0ff */
[----:B------:R-:W-:Y:S02]  /*47f0*/  @!UP4 UIADD3 UR34, UPT, UPT, UR42, 0x10, URZ ;  /* 0x000000102a22c890 */ /* 0x000fe4000fffe0ff */
[----:B------:R-:W-:Y:S01]  /*4800*/  IMAD.U32 R9, RZ, RZ, UR8 ;  /* 0x00000008ff097e24 */ /* 0x000fe2000f8e00ff */
[----:B------:R-:W-:Y:S01]  /*4810*/  @!P0 R2UR UR30, R8 ;  /* 0x00000000081e82ca */ /* 0x000fe200000e0000 */
[----:B------:R-:W-:Y:S01]  /*4820*/  UMOV UR35, UR43 ;  /* 0x0000002b00237c82 */ /* 0x000fe20008000000 */
[----:B------:R-:W-:Y:S02]  /*4830*/  @!UP4 UIADD3 UR26, UPT, UPT, UR42, 0x20, URZ ;  /* 0x000000202a1ac890 */ /* 0x000fe4000fffe0ff */
[----:B------:R-:W-:Y:S01]  /*4840*/  @!P0 R2UR UR31, R9 ;  /* 0x00000000091f82ca */ /* 0x000fe200000e0000 */
[----:B------:R-:W-:Y:S01]  /*4850*/  UMOV UR27, UR43 ;  /* 0x0000002b001b7c82 */ /* 0x000fe20008000000 */
[----:B------:R-:W-:Y:S02]  /*4860*/  @!UP4 UIADD3 UR18, UPT, UPT, UR42, 0x30, URZ ;  /* 0x000000302a12c890 */ /* 0x000fe4000fffe0ff */
[----:B------:R-:W-:Y:S01]  /*4870*/  @!UP4 UIADD3 UR16, UPT, UPT, UR5, 0x1a00, URZ ;  /* 0x00001a000510c890 */ /* 0x000fe2000fffe0ff */
[----:B------:R-:W-:Y:S01]  /*4880*/  UMOV UR19, UR43 ;  /* 0x0000002b00137c82 */ /* 0x000fe20008000000 */
[----:B------:R-:W-:Y:S02]  /*4890*/  @!UP4 UIADD3 UR10, UPT, UPT, UR42, 0x40, URZ ;  /* 0x000000402a0ac890 */ /* 0x000fe4000fffe0ff */
[----:B------:R-:W-:Y:S01]  /*48a0*/  @!UP4 UIADD3 UR8, UPT, UPT, UR5, 0x2200, URZ ;  /* 0x000022000508c890 */ /* 0x000fe2000fffe0ff */
[----:B------:R-:W-:Y:S01]  /*48b0*/  UMOV UR9, UR41 ;  /* 0x0000002900097c82 */ /* 0x000fe20008000000 */
[----:B------:R-:W-:Y:S03]  /*48c0*/  UMOV UR11, UR43 ;  /* 0x0000002b000b7c82 */ /* 0x000fe60008000000 */
[----:B------:R-:W-:Y:S01]  /*48d0*/  @!UP1 UTMALDG.3D [UR40], [UR30], desc[UR22] ;  /* 0x000016281e0095b4 */ /* 0x000fe20008011000 */
[----:B------:R-:W-:Y:S01]  /*48e0*/  VOTEU.ALL UP1, P0 ;  /* 0x0000000000ff7886 */ /* 0x000fe20000020000 */
[----:B------:R1:W-:Y:S01]  /*48f0*/  @!UP3 UTMALDG.3D [UR32], [UR30], desc[UR22] ;  /* 0x000016201e00b5b4 */ /* 0x0003e20008011000 */
[----:B------:R2:W-:Y:S01]  /*4900*/  @!UP2 UTMALDG.3D [UR24], [UR30], desc[UR22] ;  /* 0x000016181e00a5b4 */ /* 0x0005e20008011000 */
[----:B------:R-:W-:Y:S02]  /*4910*/  VOTEU.ALL UP2, P0 ;  /* 0x0000000000ff7886 */ /* 0x000fe40000040000 */
[----:B------:R2:W-:Y:S03]  /*4920*/  @!UP1 UTMALDG.3D [UR16], [UR30], desc[UR22] ;  /* 0x000016101e0095b4 */ /* 0x0005e60008011000 */
[----:B------:R2:W-:Y:S01]  /*4930*/  @!UP2 UTMALDG.3D [UR8], [UR30], desc[UR22] ;  /* 0x000016081e00a5b4 */ /* 0x0005e20008011000 */
[----:B------:R2:W-:Y:S01]  /*4940*/  @!P0 SYNCS.ARRIVE.TRANS64.RED.A0TR RZ, [UR13+0x50], R23 ;  /* 0x00005017ffff89a7 */ /* 0x0005e2000830040d */
[C---:B------:R-:W-:Y:S04]  /*4950*/  ISETP.NE.AND P0, PT, R26.reuse, 0x2, PT ;  /* 0x000000021a00780c */ /* 0x040fe80003f05270 */
[----:B------:R-:W-:Y:S02]  /*4960*/  SEL R0, RZ, 0x1, P0 ;  /* 0x00000001ff007807 */ /* 0x000fe40000000000 */
[----:B------:R-:W-:Y:S02]  /*4970*/  SEL R26, R26, RZ, P0 ;  /* 0x000000ff1a1a7207 */ /* 0x000fe40000000000 */
[----:B------:R-:W-:Y:S02]  /*4980*/  LOP3.LUT R25, R25, R0, RZ, 0x3c, !PT ;  /* 0x0000000019197212 */ /* 0x000fe400078e3cff */
[----:B-1----:R-:W-:Y:S01]  /*4990*/  @P4 R2UR UR36, R24 ;  /* 0x00000000182442ca */ /* 0x002fe200000e0000 */
[----:B------:R-:W-:Y:S01]  /*49a0*/  SYNCS.ARRIVE.TRANS64.RED.A1T0 RZ, [UR21], RZ ;  /* 0x000000ffffff79a7 */ /* 0x000fe20008100415 */
[----:B------:R-:W-:Y:S04]  /*49b0*/  UIADD3 UR21, UPT, UPT, UR6, 0x1, URZ ;  /* 0x0000000106157890 */ /* 0x000fe8000fffe0ff */
[----:B------:R-:W-:Y:S04]  /*49c0*/  UISETP.NE.AND UP1, UPT, UR21, 0x2, UPT ;  /* 0x000000021500788c */ /* 0x000fe8000bf25270 */
[----:B------:R-:W-:Y:S02]  /*49d0*/  USEL UR13, URZ, 0x1, UP1 ;  /* 0x00000001ff0d7887 */ /* 0x000fe40008800000 */
[----:B------:R-:W-:Y:S02]  /*49e0*/  USEL UR6, UR21, URZ, UP1 ;  /* 0x000000ff15067287 */ /* 0x000fe40008800000 */
[----:B------:R-:W-:Y:S02]  /*49f0*/  UPLOP3.LUT UP1, UPT, UPT, UPT, UPT, 0x80, 0x8 ;  /* 0x000000000008789c */ /* 0x000fe40003f2f070 */
[----:B------:R-:W-:Y:S01]  /*4a00*/  LOP3.LUT R27, R27, UR13, RZ, 0x3c, !PT ;  /* 0x0000000d1b1b7c12 */ /* 0x000fe2000f8e3cff */
[----:B--2---:R-:W-:Y:S08]  /*4a10*/  @P4 BRA `(.L_x_76) ;  /* 0xfffffff400304947 */ /* 0x004ff0000383ffff */
[----:B------:R-:W-:Y:S01]  /*4a20*/  UIADD3 UR5, UPT, UPT, UR4, 0x60, URZ ;  /* 0x0000006004057890 */ /* 0x000fe2000fffe0ff */
[----:B------:R-:W-:-:S03]  /*4a30*/  SHF.L.U32 R2, R27, 0x1f, RZ ;  /* 0x0000001f1b027819 */ /* 0x000fc600000006ff */
[----:B------:R-:W-:-:S09]  /*4a40*/  ULEA UR4, UR6, UR5, 0x3 ;  /* 0x0000000506047291 */ /* 0x000fd2000f8e18ff */
[----:B------:R-:W1:Y:S02]  /*4a50*/  SYNCS.PHASECHK.TRANS64.TRYWAIT P0, [UR4], R2 ;  /* 0x00000002ff0075a7 */ /* 0x000e640008001104 */
[----:B-1----:R-:W-:Y:S05]  /*4a60*/  @!P0 BRA `(.L_x_77) ;  /* 0x0000003000188947 */ /* 0x002fea0003800000 */
.L_x_141:
[----:B------:R-:W-:-:S04]  /*4a70*/  UIADD3 UR6, UPT, UPT, UR6, 0x1, URZ ;  /* 0x0000000106067890 */ /* 0x000fc8000fffe0ff */
[----:B------:R-:W-:-:S04]  /*4a80*/  UISETP.NE.AND UP0, UPT, UR6, 0x2, UPT ;  /* 0x000000020600788c */ /* 0x000fc8000bf05270 */
[----:B------:R-:W-:Y:S02]  /*4a90*/  USEL UR4, URZ, 0x1, UP0 ;  /* 0x00000001ff047887 */ /* 0x000fe40008000000 */
[----:B------:R-:W-:-:S04]  /*4aa0*/  USEL UR6, UR6, URZ, UP0 ;  /* 0x000000ff06067287 */ /* 0x000fc80008000000 */
[----:B------:R-:W-:Y:S01]  /*4ab0*/  ULEA UR6, UR6, UR5, 0x3 ;  /* 0x0000000506067291 */ /* 0x000fe2000f8e18ff */
[----:B-1----:R-:W-:-:S04]  /*4ac0*/  LOP3.LUT R2, R27, UR4, RZ, 0x3c, !PT ;  /* 0x000000041b027c12 */ /* 0x002fc8000f8e3cff */
[----:B------:R-:W-:Y:S01]  /*4ad0*/  SHF.L.U32 R2, R2, 0x1f, RZ ;  /* 0x0000001f02027819 */ /* 0x000fe200000006ff */
[----:B------:R-:W-:-:S07]  /*4ae0*/  IMAD.U32 R0, RZ, RZ, UR6 ;  /* 0x00000006ff007e24 */ /* 0x000fce000f8e00ff */
.L_x_78:
[----:B-1----:R1:W2:Y:S02]  /*4af0*/  SYNCS.PHASECHK.TRANS64.TRYWAIT P0, [R0+URZ], R2 ;  /* 0x00000002000075a7 */ /* 0x0022a400080011ff */
[----:B--2---:R-:W-:Y:S05]  /*4b00*/  @!P0 NANOSLEEP.SYNCS 0x989680 ;  /* 0x009896800000895d */ /* 0x004fea0003900000 */
[----:B------:R-:W2:Y:S02]  /*4b10*/  @!P0 SYNCS.PHASECHK.TRANS64 P0, [R0+URZ], R2 ;  /* 0x00000002000085a7 */ /* 0x000ea400080010ff */
[----:B--2---:R-:W-:Y:S05]  /*4b20*/  @P0 EXIT ;  /* 0x000000000000094d */ /* 0x004fea0003800000 */
[----:B------:R-:W-:Y:S05]  /*4b30*/  BRA `(.L_x_78) ;  /* 0xfffffffc00ec7947 */ /* 0x000fea000383ffff */
.L_x_68:
[----:B------:R-:W-:-:S06]  /*4b40*/  UISETP.GE.AND UP1, UPT, UR8, 0x4, UPT ;  /* 0x000000040800788c */ /* 0x000fcc000bf26270 */
[----:B------:R-:W-:-:S13]  /*4b50*/  PLOP3.LUT P0, PT, PT, PT, UP1, 0x80, 0x8 ;  /* 0x000000000008781c */ /* 0x000fda0003f0f018 */
[----:B------:R-:W-:Y:S05]  /*4b60*/  @!P0 EXIT ;  /* 0x000000000000894d */ /* 0x000fea0003800000 */
[----:B------:R-:W-:Y:S01]  /*4b70*/  BAR.SYNC.DEFER_BLOCKING 0x6, 0xa0 ;  /* 0x0182800000007b1d */ /* 0x000fe20000010000 */
[C---:B------:R-:W-:Y:S01]  /*4b80*/  IMAD.SHL.U32 R3, R121.reuse, 0x10, RZ ;  /* 0x0000001079037824 */ /* 0x040fe200078e00ff */
[----:B------:R-:W-:Y:S01]  /*4b90*/  SHF.R.U32.HI R4, RZ, 0x1, R121 ;  /* 0x00000001ff047819 */ /* 0x000fe20000011679 */
[C---:B------:R-:W-:Y:S01]  /*4ba0*/  IMAD.SHL.U32 R2, R121.reuse, 0x8, RZ ;  /* 0x0000000879027824 */ /* 0x040fe200078e00ff */
[----:B------:R-:W-:Y:S01]  /*4bb0*/  CS2R R118, SRZ ;  /* 0x0000000000767805 */ /* 0x000fe2000001ff00 */
[----:B------:R-:W-:Y:S01]  /*4bc0*/  IMAD.U32 R16, R121, 0x10000, RZ ;  /* 0x0001000079107824 */ /* 0x000fe200078e00ff */
[----:B------:R-:W-:Y:S02]  /*4bd0*/  UMOV UR40, 0x400 ;  /* 0x0000040000287882 */ /* 0x000fe40000000000 */
[----:B------:R-:W1:Y:S01]  /*4be0*/  LDC R113, c[0x0][0x370] ;  /* 0x0000dc00ff717b82 */ /* 0x000e620000000800 */
[----:B------:R-:W-:Y:S01]  /*4bf0*/  ULEA UR40, UR37, UR40, 0x18 ;  /* 0x0000002825287291 */ /* 0x000fe2000f8ec0ff */
[----:B------:R-:W-:Y:S01]  /*4c00*/  LOP3.LUT R5, R3, 0x40, RZ, 0xc0, !PT ;  /* 0x0000004003057812 */ /* 0x000fe200078ec0ff */
[----:B------:R-:W-:Y:S01]  /*4c10*/  IMAD.SHL.U32 R114, R121, 0x2, RZ ;  /* 0x0000000279727824 */ /* 0x000fe200078e00ff */
[----:B------:R-:W-:Y:S01]  /*4c20*/  LOP3.LUT R2, R2, 0x300, RZ, 0xc0, !PT ;  /* 0x0000030002027812 */ /* 0x000fe200078ec0ff */
[----:B------:R-:W-:Y:S01]  /*4c30*/  IMAD.MOV.U32 R120, RZ, RZ, 0x1 ;  /* 0x00000001ff787424 */ /* 0x000fe200078e00ff */
[----:B------:R-:W-:Y:S01]  /*4c40*/  LOP3.LUT R4, R5, 0x8, R4, 0xf8, !PT ;  /* 0x0000000805047812 */ /* 0x000fe200078ef804 */
[----:B------:R-:W-:Y:S01]  /*4c50*/  IMAD.MOV.U32 R65, RZ, RZ, RZ ;  /* 0x000000ffff417224 */ /* 0x000fe200078e00ff */
[----:B------:R-:W2:Y:S01]  /*4c60*/  LDC R62, c[0x0][0xb0c] ;  /* 0x0002c300ff3e7b82 */ /* 0x000ea20000000800 */
[--C-:B------:R-:W-:Y:S01]  /*4c70*/  LOP3.LUT R2, R2, 0x30, R3.reuse, 0xf8, !PT ;  /* 0x0000003002027812 */ /* 0x100fe200078ef803 */
[----:B------:R-:W-:Y:S01]  /*4c80*/  IMAD.MOV.U32 R123, RZ, RZ, RZ ;  /* 0x000000ffff7b7224 */ /* 0x000fe200078e00ff */
[----:B------:R-:W-:Y:S01]  /*4c90*/  LOP3.LUT R16, R16, 0x600000, RZ, 0xc0, !PT ;  /* 0x0060000010107812 */ /* 0x000fe200078ec0ff */
[----:B------:R-:W-:Y:S01]  /*4ca0*/  IMAD.MOV.U32 R117, RZ, RZ, RZ ;  /* 0x000000ffff757224 */ /* 0x000fe200078e00ff */
[----:B------:R-:W-:Y:S01]  /*4cb0*/  LOP3.LUT R114, R4, 0x8, R114, 0x78, !PT ;  /* 0x0000000804727812 */ /* 0x000fe200078e7872 */
[----:B------:R-:W4:Y:S01]  /*4cc0*/  LDCU.64 UR48, c[0x0][0x348] ;  /* 0x00006900ff3077ac */ /* 0x000f220008000a00 */
[----:B------:R-:W-:Y:S01]  /*4cd0*/  LOP3.LUT R2, R2, 0x80, R3, 0xf8, !PT ;  /* 0x0000008002027812 */ /* 0x000fe200078ef803 */
[----:B------:R-:W1:Y:S01]  /*4ce0*/  LDC R111, c[0x0][0xb20] ;  /* 0x0002c800ff6f7b82 */ /* 0x000e620000000800 */
[----:B------:R-:W3:Y:S01]  /*4cf0*/  LDS R0, [UR40+0x130] ;  /* 0x00013028ff007984 */ /* 0x000ee20008000800 */
[----:B------:R-:W-:Y:S01]  /*4d00*/  LOP3.LUT R121, R121, 0x60, RZ, 0xc0, !PT ;  /* 0x0000006079797812 */ /* 0x000fe200078ec0ff */
[----:B------:R-:W1:Y:S01]  /*4d10*/  LDCU.64 UR38, c[0x0][0x888] ;  /* 0x00011100ff2677ac */ /* 0x000e620008000a00 */
[----:B------:R-:W-:Y:S01]  /*4d20*/  LOP3.LUT R114, R2, R114, RZ, 0xfc, !PT ;  /* 0x0000007202727212 */ /* 0x000fe200078efcff */
[----:B------:R-:W-:-:S03]  /*4d30*/  UIADD3 UR43, UPT, UPT, UR40, 0x200, URZ ;  /* 0x00000200282b7890 */ /* 0x000fc6000fffe0ff */
[----:B------:R-:W1:Y:S01]  /*4d40*/  LDC R61, c[0x0][0xb30] ;  /* 0x0002cc00ff3d7b82 */ /* 0x000e620000000800 */
[----:B------:R-:W-:Y:S01]  /*4d50*/  UMOV UR42, URZ ;  /* 0x000000ff002a7c82 */ /* 0x000fe20008000000 */
[----:B------:R-:W-:-:S06]  /*4d60*/  UMOV UR41, URZ ;  /* 0x000000ff00297c82 */ /* 0x000fcc0008000000 */
[----:B------:R-:W1:Y:S08]  /*4d70*/  LDC.64 R104, c[0x0][0xb10] ;  /* 0x0002c400ff687b82 */ /* 0x000e700000000a00 */
[----:B------:R-:W1:Y:S08]  /*4d80*/  LDC.64 R58, c[0x0][0xb18] ;  /* 0x0002c600ff3a7b82 */ /* 0x000e700000000a00 */
[----:B------:R-:W1:Y:S08]  /*4d90*/  LDC.64 R100, c[0x0][0x888] ;  /* 0x00022200ff647b82 */ /* 0x000e700000000a00 */
[----:B------:R-:W1:Y:S01]  /*4da0*/  LDC.64 R56, c[0x0][0xb28] ;  /* 0x0002ca00ff387b82 */ /* 0x000e620000000a00 */
[----:B---3--:R-:W-:-:S07]  /*4db0*/  IMAD.IADD R16, R0, 0x1, R16 ;  /* 0x0000000100107824 */ /* 0x008fce00078e0210 */
[----:B------:R-:W3:Y:S08]  /*4dc0*/  LDC.64 R102, c[0x0][0x890] ;  /* 0x00022400ff667b82 */ /* 0x000ef00000000a00 */
[----:B------:R-:W1:Y:S08]  /*4dd0*/  LDC.64 R98, c[0x0][0x8b0] ;  /* 0x00022c00ff627b82 */ /* 0x000e700000000a00 */
[----:B------:R-:W1:Y:S08]  /*4de0*/  LDC.64 R96, c[0x0][0x8a8] ;  /* 0x00022a00ff607b82 */ /* 0x000e700000000a00 */
[----:B--2-4-:R-:W1:Y:S02]  /*4df0*/  LDC R112, c[0x0][0x374] ;  /* 0x0000dd00ff707b82 */ /* 0x014e640000000800 */
.L_x_102:
[C---:B------:R-:W-:Y:S02]  /*4e00*/  LEA R0, R123.reuse, UR40, 0x3 ;  /* 0x000000287b007c11 */ /* 0x040fe4000f8e18ff */
[----:B------:R-:W-:Y:S02]  /*4e10*/  SHF.L.U32 R2, R118, 0x1f, RZ ;  /* 0x0000001f76027819 */ /* 0x000fe400000006ff */
[----:B------:R-:W-:Y:S02]  /*4e20*/  LEA R20, R123, UR40, 0x4 ;  /* 0x000000287b147c11 */ /* 0x000fe4000f8e20ff */
[----:B------:R-:W2:Y:S02]  /*4e30*/  SYNCS.PHASECHK.TRANS64.TRYWAIT P0, [R0+URZ+0x80], R2 ;  /* 0x00008002000075a7 */ /* 0x000ea400080011ff */
[----:B--2---:R-:W-:Y:S05]  /*4e40*/  @!P0 BRA `(.L_x_79) ;  /* 0x0000002c00388947 */ /* 0x004fea0003800000 */
.L_x_142:
[----:B------:R-:W4:Y:S01]  /*4e50*/  LDC.64 R10, c[0x0][0xb10] ;  /* 0x0002c400ff0a7b82 */ /* 0x000f220000000a00 */
[----:B------:R-:W3:Y:S01]  /*4e60*/  LDS.128 R20, [R20+0x110] ;  /* 0x0001100014147984 */ /* 0x000ee20000000c00 */
[----:B-1----:R-:W-:Y:S01]  /*4e70*/  ISETP.NE.AND P1, PT, R61, 0x1, PT ;  /* 0x000000013d00780c */ /* 0x002fe20003f25270 */
[----:B--2---:R-:W-:Y:S01]  /*4e80*/  VIADD R0, R0, 0x90 ;  /* 0x0000009000007836 */ /* 0x004fe20000000000 */
[----:B------:R-:W-:Y:S04]  /*4e90*/  ISETP.GE.AND P0, PT, R60, 0x1, PT ;  /* 0x000000013c00780c */ /* 0x000fe80003f06270 */
[----:B------:R-:W1:Y:S01]  /*4ea0*/  LDC.64 R8, c[0x0][0xb18] ;  /* 0x0002c600ff087b82 */ /* 0x000e620000000a00 */
[----:B------:R-:W-:Y:S01]  /*4eb0*/  PRMT R0, RZ, 0x654, R0 ;  /* 0x00000654ff007816 */ /* 0x000fe20000000000 */
[----:B------:R-:W-:Y:S01]  /*4ec0*/  @!PT LDS RZ, [RZ] ;  /* 0x00000000fffff984 */ /* 0x000fe20000000800 */
[----:B------:R-:W-:Y:S01]  /*4ed0*/  @!PT LDS RZ, [RZ] ;  /* 0x00000000fffff984 */ /* 0x000fe20000000800 */
[----:B------:R-:W-:Y:S01]  /*4ee0*/  @!PT LDS RZ, [RZ] ;  /* 0x00000000fffff984 */ /* 0x000fe20000000800 */
[----:B------:R-:W-:Y:S01]  /*4ef0*/  @!PT LDS RZ, [RZ] ;  /* 0x00000000fffff984 */ /* 0x000fe20000000800 */
[----:B------:R2:W-:Y:S06]  /*4f00*/  MEMBAR.ALL.CTA ;  /* 0x0000000000007992 */ /* 0x0005ec0000008000 */
[----:B--2---:R-:W2:Y:S01]  /*4f10*/  FENCE.VIEW.ASYNC.S ;  /* 0x00000000000073c6 */ /* 0x004ea20000000000 */
[----:B------:R-:W1:Y:S08]  /*4f20*/  @!P1 LDC R12, c[0x0][0xb20] ;  /* 0x0002c800ff0c9b82 */ /* 0x000e700000000800 */
[----:B------:R-:W1:Y:S01]  /*4f30*/  @!P1 LDC R7, c[0x0][0xb0c] ;  /* 0x0002c300ff079b82 */ /* 0x000e620000000800 */
[----:B--2---:R2:W-:Y:S01]  /*4f40*/  SYNCS.ARRIVE.TRANS64.RED.A1T0 RZ, [R0+URZ], RZ ;  /* 0x000000ff00ff79a7 */ /* 0x0045e200081004ff */
[----:B---3--:R-:W-:Y:S04]  /*4f50*/  LOP3.LUT P4, RZ, R22, 0x1, RZ, 0xc0, !PT ;  /* 0x0000000116ff7812 */ /* 0x008fe8000788c0ff */
[----:B------:R-:W-:Y:S09]  /*4f60*/  P2R R122, PR, RZ, 0x10 ;  /* 0x00000010ff7a7803 */ /* 0x000ff20000000000 */
[----:B------:R-:W-:Y:S02]  /*4f70*/  @P4 MOV R64, R20 ;  /* 0x0000001400404202 */ /* 0x000fe40000000f00 */
[----:B------:R-:W-:Y:S01]  /*4f80*/  @P4 LOP3.LUT R63, R21, 0xffff, RZ, 0xc0, !PT ;  /* 0x0000ffff153f4812 */ /* 0x000fe200078ec0ff */
[----:B--2-4-:R-:W-:Y:S06]  /*4f90*/  @!P0 BRA `(.L_x_80) ;  /* 0x0000000000a48947 */ /* 0x014fec0003800000 */
[----:B------:R-:W-:Y:S01]  /*4fa0*/  IMAD.HI.U32 R0, R112, R59, RZ ;  /* 0x0000003b70007227 */ /* 0x000fe200078e00ff */
[----:B------:R-:W-:Y:S02]  /*4fb0*/  ISETP.NE.AND P0, PT, R58, 0x1, PT ;  /* 0x000000013a00780c */ /* 0x000fe40003f05270 */
[----:B------:R-:W-:Y:S01]  /*4fc0*/  ISETP.NE.AND P2, PT, R60, 0x1, PT ;  /* 0x000000013c00780c */ /* 0x000fe20003f45270 */
[----:B------:R-:W-:Y:S01]  /*4fd0*/  IMAD.HI.U32 R4, R113, R104, RZ ;  /* 0x0000006871047227 */ /* 0x000fe200078e00ff */
[----:B------:R-:W-:Y:S02]  /*4fe0*/  SHF.R.U32.HI R0, RZ, R111, R0 ;  /* 0x0000006fff007219 */ /* 0x000fe40000011600 */
[----:B------:R-:W-:Y:S01]  /*4ff0*/  ISETP.NE.AND P3, PT, R62, 0x1, PT ;  /* 0x000000013e00780c */ /* 0x000fe20003f65270 */
[----:B------:R-:W-:Y:S01]  /*5000*/  IMAD.HI.U32 R6, R63, R59, RZ ;  /* 0x0000003b3f067227 */ /* 0x000fe200078e00ff */
[-C--:B------:R-:W-:Y:S02]  /*5010*/  SHF.R.U32.HI R4, RZ, R105.reuse, R4 ;  /* 0x00000069ff047219 */ /* 0x080fe40000011604 */
[----:B------:R-:W-:Y:S01]  /*5020*/  SEL R0, R112, R0, !P0 ;  /* 0x0000000070007207 */ /* 0x000fe20004000000 */
[----:B------:R-:W-:Y:S01]  /*5030*/  IMAD.HI.U32 R5, R64, R104, RZ ;  /* 0x0000006840057227 */ /* 0x000fe200078e00ff */
[----:B------:R-:W-:Y:S03]  /*5040*/  SEL R4, R113, R4, !P3 ;  /* 0x0000000471047207 */ /* 0x000fe60005800000 */
[-C--:B------:R-:W-:Y:S01]  /*5050*/  IMAD.HI.U32 R3, R0, R56.reuse, RZ ;  /* 0x0000003800037227 */ /* 0x080fe200078e00ff */
[----:B------:R-:W-:Y:S03]  /*5060*/  SHF.R.U32.HI R5, RZ, R105, R5 ;  /* 0x00000069ff057219 */ /* 0x000fe60000011605 */
[----:B------:R-:W-:Y:S01]  /*5070*/  IMAD.HI.U32 R2, R4, R56, RZ ;  /* 0x0000003804027227 */ /* 0x000fe200078e00ff */
[----:B------:R-:W-:Y:S02]  /*5080*/  @P2 SHF.R.U32.HI R0, RZ, R57, R3 ;  /* 0x00000039ff002219 */ /* 0x000fe40000011603 */
[----:B------:R-:W-:Y:S02]  /*5090*/  SHF.R.U32.HI R3, RZ, R111, R6 ;  /* 0x0000006fff037219 */ /* 0x000fe40000011606 */
[----:B------:R-:W-:Y:S01]  /*50a0*/  @P2 SHF.R.U32.HI R4, RZ, R57, R2 ;  /* 0x00000039ff042219 */ /* 0x000fe20000011602 */
[----:B------:R-:W-:Y:S01]  /*50b0*/  IMAD R0, R60, R0, RZ ;  /* 0x000000003c007224 */ /* 0x000fe200078e02ff */
[----:B------:R-:W-:Y:S02]  /*50c0*/  SEL R3, R63, R3, !P0 ;  /* 0x000000033f037207 */ /* 0x000fe40004000000 */
[----:B------:R-:W-:Y:S01]  /*50d0*/  SEL R2, R64, R5, !P3 ;  /* 0x0000000540027207 */ /* 0x000fe20005800000 */
[----:B------:R-:W-:Y:S01]  /*50e0*/  IMAD R5, R60, R4, RZ ;  /* 0x000000043c057224 */ /* 0x000fe200078e02ff */
[C---:B------:R-:W-:Y:S01]  /*50f0*/  ISETP.GE.AND P0, PT, R3.reuse, R0, PT ;  /* 0x000000000300720c */ /* 0x040fe20003f06270 */
[C---:B------:R-:W-:Y:S03]  /*5100*/  IMAD.HI.U32 R0, R3.reuse, R56, RZ ;  /* 0x0000003803007227 */ /* 0x040fe600078e00ff */
[C---:B------:R-:W-:Y:S02]  /*5110*/  ISETP.GE.OR P0, PT, R2.reuse, R5, P0 ;  /* 0x000000050200720c */ /* 0x040fe40000706670 */
[----:B------:R-:W-:Y:S04]  /*5120*/  SHF.R.U32.HI R0, RZ, R57, R0 ;  /* 0x00000039ff007219 */ /* 0x000fe80000011600 */
[C---:B------:R-:W-:Y:S05]  /*5130*/  SEL R6, R3.reuse, R0, !P2 ;  /* 0x0000000003067207 */ /* 0x040fea0005000000 */
        /* <DEDUP_REMOVED lines=14> */
[----:B------:R-:W-:Y:S07]  /*5220*/  IMAD R63, R3, R58, R63 ;  /* 0x0000003a033f7224 */ /* 0x000fee00078e023f */
.L_x_80:
[----:B------:R-:W-:Y:S01]  /*5230*/  @!P1 IMAD.HI.U32 R0, R64, R10, RZ ;  /* 0x0000000a40009227 */ /* 0x000fe200078e00ff */
[----:B-1----:R-:W-:Y:S01]  /*5240*/  @!P1 ISETP.NE.AND P0, PT, R8, 0x1, PT ;  /* 0x000000010800980c */ /* 0x002fe20003f05270 */
[----:B------:R-:W-:Y:S01]  /*5250*/  ULOP3.LUT UP0, URZ, UR43, 0x90, URZ, 0xc0, !UPT ;  /* 0x000000902bff7892 */ /* 0x000fe2000f80c0ff */
[----:B------:R-:W-:Y:S01]  /*5260*/  @!P1 ISETP.NE.AND P2, PT, R7, 0x1, PT ;  /* 0x000000010700980c */ /* 0x000fe20003f45270 */
[----:B------:R-:W-:Y:S01]  /*5270*/  @!P1 IMAD.HI.U32 R2, R63, R9, RZ ;  /* 0x000000093f029227 */ /* 0x000fe200078e00ff */
[----:B------:R-:W-:Y:S02]  /*5280*/  @!P1 SHF.R.U32.HI R0, RZ, R11, R0 ;  /* 0x0000000bff009219 */ /* 0x000fe40000011600 */
[----:B------:R-:W-:Y:S01]  /*5290*/  @P4 SHF.R.U32.HI R116, RZ, 0x10, R21 ;  /* 0x00000010ff744819 */ /* 0x000fe20000011615 */
[----:B------:R-:W-:Y:S01]  /*52a0*/  VIADD R123, R123, 0x1 ;  /* 0x000000017b7b7836 */ /* 0x000fe20000000000 */
[----:B------:R-:W-:Y:S02]  /*52b0*/  @!P1 SHF.R.U32.HI R2, RZ, R12, R2 ;  /* 0x0000000cff029219 */ /* 0x000fe40000011602 */
[----:B------:R-:W-:Y:S02]  /*52c0*/  @!P1 SEL R3, R64, R0, !P2 ;  /* 0x0000000040039207 */ /* 0x000fe40005000000 */
[----:B------:R-:W-:Y:S05]  /*52d0*/  @!P1 SEL R2, R63, R2, !P0 ;  /* 0x000000023f029207 */ /* 0x000fea0004000000 */
[----:B------:R-:W-:Y:S02]  /*52e0*/  @!P1 IMAD.IADD R0, R2, 0x1, -R3 ;  /* 0x0000000102009824 */ /* 0x000fe400078e0a03 */
[----:B------:R-:W-:Y:S02]  /*52f0*/  @!P1 IMAD.IADD R2, R3, 0x1, -R2 ;  /* 0x0000000103029824 */ /* 0x000fe400078e0a02 */
[----:B------:R-:W-:Y:S02]  /*5300*/  @!P1 IMAD R64, R0, R7, R64 ;  /* 0x0000000700409224 */ /* 0x000fe400078e0240 */
[----:B------:R-:W-:Y:S01]  /*5310*/  @!P1 IMAD R63, R2, R8, R63 ;  /* 0x00000008023f9224 */ /* 0x000fe200078e023f */
[----:B------:R-:W-:Y:S06]  /*5320*/  BRA.U !UP0, `(.L_x_81) ;  /* 0x00000001087c7547 */ /* 0x000fec000b800000 */
[----:B------:R-:W1:Y:S01]  /*5330*/  LDCU.64 UR8, c[0x4][0x80] ;  /* 0x01001000ff0877ac */ /* 0x000e620008000a00 */
[----:B------:R-:W-:Y:S01]  /*5340*/  MOV R2, 0x0 ;  /* 0x0000000000027802 */ /* 0x000fe20000000f00 */
[----:B------:R-:W-:Y:S02]  /*5350*/  HFMA2 R12, -RZ, RZ, 0, 5.9604644775390625e-08 ;  /* 0x00000001ff0c7431 */ /* 0x000fe400000001ff */
[----:B------:R-:W-:Y:S01]  /*5360*/  IMAD.MOV.U32 R8, RZ, RZ, 0x70 ;  /* 0x00000070ff087424 */ /* 0x000fe200078e00ff */
[----:B------:R2:W3:Y:S01]  /*5370*/  LDC.64 R14, c[0x4][R2] ;  /* 0x01000000020e7b82 */ /* 0x0004e20000000a00 */
[----:B------:R-:W4:Y:S01]  /*5380*/  LDCU.64 UR6, c[0x4][0x88] ;  /* 0x01001100ff0677ac */ /* 0x000f220008000a00 */
[----:B------:R-:W-:Y:S01]  /*5390*/  IMAD.MOV.U32 R13, RZ, RZ, RZ ;  /* 0x000000ffff0d7224 */ /* 0x000fe200078e00ff */
[----:B------:R-:W2:Y:S01]  /*53a0*/  LDCU.64 UR4, c[0x4][0x8] ;  /* 0x01000100ff0477ac */ /* 0x000ea20008000a00 */
[----:B-1----:R-:W-:Y:S01]  /*53b0*/  MOV R5, UR9 ;  /* 0x0000000900057c02 */ /* 0x002fe20008000f00 */
[----:B------:R-:W-:Y:S01]  /*53c0*/  IMAD.U32 R4, RZ, RZ, UR8 ;  /* 0x00000008ff047e24 */ /* 0x000fe2000f8e00ff */
[----:B----4-:R-:W-:Y:S01]  /*53d0*/  MOV R7, UR7 ;  /* 0x0000000700077c02 */ /* 0x010fe20008000f00 */
[----:B------:R-:W-:Y:S01]  /*53e0*/  IMAD.U32 R6, RZ, RZ, UR6 ;  /* 0x00000006ff067e24 */ /* 0x000fe2000f8e00ff */
[----:B--2---:R-:W-:Y:S01]  /*53f0*/  MOV R11, UR5 ;  /* 0x00000005000b7c02 */ /* 0x004fe20008000f00 */
[----:B------:R-:W-:Y:S02]  /*5400*/  IMAD.U32 R10, RZ, RZ, UR4 ;  /* 0x00000004ff0a7e24 */ /* 0x000fe4000f8e00ff */
[----:B------:R-:W-:Y:S07]  /*5410*/  LEPC R20, `(.L_x_82) ;  /* 0x000000001014794e */ /* 0x000fee0000000000 */
[----:B---3-5:R-:W-:Y:S05]  /*5420*/  CALL.ABS.NOINC R14 ;  /* 0x000000000e007343 */ /* 0x028fea0003c00000 */
.L_x_82:
[----:B------:R-:W1:Y:S01]  /*5430*/  LDCU.64 UR8, c[0x4][0x80] ;  /* 0x01001000ff0877ac */ /* 0x000e620008000a00 */
[----:B------:R-:W2:Y:S01]  /*5440*/  LDC.64 R2, c[0x4][R2] ;  /* 0x0100000002027b82 */ /* 0x000ea20000000a00 */
[----:B------:R-:W-:Y:S02]  /*5450*/  HFMA2 R12, -RZ, RZ, 0, 5.9604644775390625e-08 ;  /* 0x00000001ff0c7431 */ /* 0x000fe400000001ff */
[----:B------:R-:W-:Y:S02]  /*5460*/  IMAD.MOV.U32 R8, RZ, RZ, 0x70 ;  /* 0x00000070ff087424 */ /* 0x000fe400078e00ff */
[----:B------:R-:W-:Y:S01]  /*5470*/  IMAD.MOV.U32 R13, RZ, RZ, RZ ;  /* 0x000000ffff0d7224 */ /* 0x000fe200078e00ff */
[----:B------:R-:W3:Y:S01]  /*5480*/  LDCU.64 UR6, c[0x4][0x88] ;  /* 0x01001100ff0677ac */ /* 0x000ee20008000a00 */
[----:B------:R-:W4:Y:S01]  /*5490*/  LDCU.64 UR4, c[0x4][0x8] ;  /* 0x01000100ff0477ac */ /* 0x000f220008000a00 */
[----:B-1----:R-:W-:Y:S02]  /*54a0*/  MOV R4, UR8 ;  /* 0x0000000800047c02 */ /* 0x002fe40008000f00 */
[----:B------:R-:W-:Y:S02]  /*54b0*/  MOV R5, UR9 ;  /* 0x0000000900057c02 */ /* 0x000fe40008000f00 */
[----:B---3--:R-:W-:Y:S01]  /*54c0*/  MOV R7, UR7 ;  /* 0x0000000700077c02 */ /* 0x008fe20008000f00 */
[----:B------:R-:W-:Y:S01]  /*54d0*/  IMAD.U32 R6, RZ, RZ, UR6 ;  /* 0x00000006ff067e24 */ /* 0x000fe2000f8e00ff */
[----:B----4-:R-:W-:Y:S01]  /*54e0*/  MOV R11, UR5 ;  /* 0x00000005000b7c02 */ /* 0x010fe20008000f00 */
[----:B------:R-:W-:Y:S02]  /*54f0*/  IMAD.U32 R10, RZ, RZ, UR4 ;  /* 0x00000004ff0a7e24 */ /* 0x000fe4000f8e00ff */
[----:B------:R-:W-:Y:S07]  /*5500*/  LEPC R20, `(.L_x_81) ;  /* 0x000000001014794e */ /* 0x000fee0000000000 */
[----:B--2---:R-:W-:Y:S05]  /*5510*/  CALL.ABS.NOINC R2 ;  /* 0x0000000002007343 */ /* 0x004fea0003c00000 */
.L_x_81:
[----:B------:R-:W-:Y:S01]  /*5520*/  ISETP.NE.U32.AND P2, PT, R102, RZ, PT ;  /* 0x000000ff6600720c */ /* 0x000fe20003f45070 */
[----:B------:R-:W-:Y:S01]  /*5530*/  UISETP.NE.AND UP1, UPT, UR44, URZ, UPT ;  /* 0x000000ff2c00728c */ /* 0x000fe2000bf25270 */
[----:B------:R-:W-:Y:S02]  /*5540*/  ISETP.NE.U32.AND P4, PT, R98, RZ, PT ;  /* 0x000000ff6200720c */ /* 0x000fe40003f85070 */
[----:B------:R-:W-:Y:S02]  /*5550*/  ISETP.NE.AND.EX P2, PT, R103, RZ, PT, P2 ;  /* 0x000000ff6700720c */ /* 0x000fe40003f45320 */
[----:B------:R-:W-:Y:S02]  /*5560*/  PLOP3.LUT P1, PT, PT, PT, PT, 0x8, 0x80 ;  /* 0x000000000080781c */ /* 0x000fe40003f2e170 */
[----:B------:R-:W-:Y:S02]  /*5570*/  PLOP3.LUT P0, PT, PT, PT, UP1, 0x80, 0x8 ;  /* 0x000000000008781c */ /* 0x000fe40003f0f018 */
[----:B------:R-:W-:Y:S02]  /*5580*/  ISETP.NE.AND.EX P4, PT, R99, RZ, PT, P4 ;  /* 0x000000ff6300720c */ /* 0x000fe40003f85340 */
[----:B------:R-:W1:Y:S09]  /*5590*/  @UP1 LDCU.64 UR4, c[0x0][0x888] ;  /* 0x00011100ff0417ac */ /* 0x000e720008000a00 */
[----:B------:R-:W-:Y:S01]  /*55a0*/  @P0 PLOP3.LUT P1, PT, P2, PT, PT, 0x80, 0x8 ;  /* 0x000000000008081c */ /* 0x000fe2000172f070 */
[----:B-1----:R-:W-:Y:S04]  /*55b0*/  @UP1 UISETP.NE.U32.AND UP0, UPT, UR4, URZ, UPT ;  /* 0x000000ff0400128c */ /* 0x002fe8000bf05070 */
[----:B------:R-:W-:Y:S04]  /*55c0*/  @UP1 UISETP.NE.AND.EX UP0, UPT, UR5, URZ, UPT, UP0 ;  /* 0x000000ff0500128c */ /* 0x000fe8000bf05300 */
[----:B------:R-:W-:Y:S01]  /*55d0*/  @UP1 USEL UR4, URZ, 0xffffffff, UP0 ;  /* 0xffffffffff041887 */ /* 0x000fe20008000000 */
[----:B------:R-:W-:Y:S11]  /*55e0*/  @!P2 BRA `(.L_x_83) ;  /* 0x00000000002ca947 */ /* 0x000ff60003800000 */
[----:B------:R-:W-:Y:S01]  /*55f0*/  ISETP.NE.U32.AND P3, PT, R100, RZ, PT ;  /* 0x000000ff6400720c */ /* 0x000fe20003f65070 */
[----:B------:R-:W-:Y:S03]  /*5600*/  IMAD.MOV.U32 R110, RZ, RZ, 0x1 ;  /* 0x00000001ff6e7424 */ /* 0x000fe600078e00ff */
[----:B------:R-:W-:Y:S11]  /*5610*/  ISETP.NE.AND.EX P3, PT, R101, RZ, PT, P3 ;  /* 0x000000ff6500720c */ /* 0x000ff60003f65330 */
[----:B------:R-:W-:Y:S02]  /*5620*/  @!UPT UIADD3 URZ, UPT, UPT, URZ, URZ, URZ ;  /* 0x000000fffffff290 */ /* 0x000fe4000fffe0ff */
[----:B------:R-:W1:Y:S01]  /*5630*/  @P3 LDC.64 R2, c[0x0][0x888] ;  /* 0x00022200ff023b82 */ /* 0x000e620000000a00 */
[----:B------:R-:W-:Y:S04]  /*5640*/  @P3 IMAD R0, R102, UR36, RZ ;  /* 0x0000002466003c24 */ /* 0x000fe8000f8e02ff */
[----:B-1----:R-:W-:Y:S04]  /*5650*/  @P3 IMAD.WIDE R2, R0, 0x4, R2 ;  /* 0x0000000400023825 */ /* 0x002fe800078e0202 */
[----:B------:R-:W-:Y:S01]  /*5660*/  HFMA2 R0, -RZ, RZ, 0, 5.9604644775390625e-08 ;  /* 0x00000001ff007431 */ /* 0x000fe200000001ff */
[----:B-----5:R1:W5:Y:S04]  /*5670*/  @P3 LDG.E R67, desc[UR46][R2.64] ;  /* 0x0000002e02433981 */ /* 0x020368000c1e1900 */
[----:B------:R-:W-:Y:S01]  /*5680*/  @!P3 PRMT R110, R0, 0x7610, R110 ;  /* 0x00007610006eb816 */ /* 0x000fe2000000006e */
[----:B-1----:R-:W2:Y:S06]  /*5690*/  @!P3 LDC R67, c[0x0][0x880] ;  /* 0x00022000ff43bb82 */ /* 0x002eac0000000800 */
.L_x_83:
[----:B------:R-:W-:Y:S05]  /*56a0*/  @!P4 BRA `(.L_x_84) ;  /* 0x000000000020c947 */ /* 0x000fea0003800000 */
[----:B------:R-:W-:Y:S04]  /*56b0*/  ISETP.NE.U32.AND P3, PT, R96, RZ, PT ;  /* 0x000000ff6000720c */ /* 0x000fe80003f65070 */
[----:B------:R-:W-:Y:S11]  /*56c0*/  ISETP.NE.AND.EX P3, PT, R97, RZ, PT, P3 ;  /* 0x000000ff6100720c */ /* 0x000ff60003f65330 */
[----:B------:R-:W-:Y:S02]  /*56d0*/  @!UPT UIADD3 URZ, UPT, UPT, URZ, URZ, URZ ;  /* 0x000000fffffff290 */ /* 0x000fe4000fffe0ff */
[----:B------:R-:W1:Y:S01]  /*56e0*/  @P3 LDC.64 R2, c[0x0][0x8a8] ;  /* 0x00022a00ff023b82 */ /* 0x000e620000000a00 */
[----:B------:R-:W-:Y:S04]  /*56f0*/  @P3 IMAD R0, R98, UR36, RZ ;  /* 0x0000002462003c24 */ /* 0x000fe8000f8e02ff */
[----:B-1----:R-:W-:Y:S05]  /*5700*/  @P3 IMAD.WIDE R2, R0, 0x4, R2 ;  /* 0x0000000400023825 */ /* 0x002fea00078e0202 */
[----:B-----5:R1:W5:Y:S02]  /*5710*/  @P3 LDG.E R66, desc[UR46][R2.64] ;  /* 0x0000002e02423981 */ /* 0x020364000c1e1900 */
[----:B-1----:R-:W3:Y:S02]  /*5720*/  @!P3 LDC R66, c[0x0][0x8a0] ;  /* 0x00022800ff42bb82 */ /* 0x002ee40000000800 */
.L_x_84:
[----:B--2--5:R-:W-:Y:S01]  /*5730*/  @P0 FSETP.NEU.AND P4, PT, R67, RZ, PT ;  /* 0x000000ff4300020b */ /* 0x024fe20003f8d000 */
[----:B------:R-:W-:Y:S01]  /*5740*/  IMAD.U32 R0, RZ, RZ, UR4 ;  /* 0x00000004ff007e24 */ /* 0x000fe2000f8e00ff */
[----:B------:R-:W-:Y:S01]  /*5750*/  @P0 LOP3.LUT P3, RZ, R110, 0xff, RZ, 0xc0, !PT ;  /* 0x000000ff6eff0812 */ /* 0x000fe2000786c0ff */
[----:B------:R-:W-:Y:S01]  /*5760*/  BSSY B1, `(.L_x_85) ;  /* 0x000003e000017945 */ /* 0x000fe20003800000 */
[----:B------:R-:W-:Y:S02]  /*5770*/  @P0 SEL R2, RZ, 0xffffffff, P4 ;  /* 0xffffffffff020807 */ /* 0x000fe40002000000 */
[----:B------:R-:W-:Y:S02]  /*5780*/  CS2R R94, SRZ ;  /* 0x00000000005e7805 */ /* 0x000fe4000001ff00 */
[----:B------:R-:W-:Y:S02]  /*5790*/  LEA R17, R65, UR40, 0x3 ;  /* 0x0000002841117c11 */ /* 0x000fe4000f8e18ff */
[----:B------:R-:W-:Y:S02]  /*57a0*/  CS2R R92, SRZ ;  /* 0x00000000005c7805 */ /* 0x000fe4000001ff00 */
[----:B------:R-:W-:Y:S01]  /*57b0*/  @P1 SEL R2, R0, R2, !P3 ;  /* 0x0000000200021207 */ /* 0x000fe20005800000 */
[----:B------:R-:W-:Y:S01]  /*57c0*/  IMAD.U32 R0, RZ, RZ, UR42 ;  /* 0x0000002aff007e24 */ /* 0x000fe2000f8e00ff */
[----:B------:R-:W-:Y:S02]  /*57d0*/  PLOP3.LUT P4, PT, PT, PT, PT, 0x8, 0x80 ;  /* 0x000000000080781c */ /* 0x000fe40003f8e170 */
[----:B------:R-:W-:Y:S02]  /*57e0*/  CS2R R86, SRZ ;  /* 0x0000000000567805 */ /* 0x000fe4000001ff00 */
[----:B------:R-:W-:Y:S02]  /*57f0*/  @P0 LOP3.LUT R2, R2, 0x1, RZ, 0xc0, !PT ;  /* 0x0000000102020812 */ /* 0x000fe400078ec0ff */
[----:B------:R-:W-:Y:S02]  /*5800*/  CS2R R84, SRZ ;  /* 0x0000000000547805 */ /* 0x000fe4000001ff00 */
[----:B------:R-:W-:Y:S02]  /*5810*/  LEA R0, R0, UR40, 0x3 ;  /* 0x0000002800007c11 */ /* 0x000fe4000f8e18ff */
[----:B------:R-:W-:Y:S02]  /*5820*/  CS2R R78, SRZ ;  /* 0x00000000004e7805 */ /* 0x000fe4000001ff00 */
[----:B------:R-:W-:Y:S02]  /*5830*/  ISETP.NE.U32.OR P5, PT, R2, 0x1, !P0 ;  /* 0x000000010200780c */ /* 0x000fe400047a5470 */
[----:B------:R-:W-:Y:S02]  /*5840*/  CS2R R76, SRZ ;  /* 0x00000000004c7805 */ /* 0x000fe4000001ff00 */
[----:B------:R-:W-:Y:S02]  /*5850*/  LOP3.LUT R2, R120, 0x1, RZ, 0x3c, !PT ;  /* 0x0000000178027812 */ /* 0x000fe400078e3cff */
[----:B------:R-:W-:Y:S02]  /*5860*/  CS2R R70, SRZ ;  /* 0x0000000000467805 */ /* 0x000fe4000001ff00 */
[----:B------:R-:W-:Y:S02]  /*5870*/  P2R R124, PR, RZ, 0x20 ;  /* 0x00000020ff7c7803 */ /* 0x000fe40000000000 */
[----:B------:R-:W-:Y:S02]  /*5880*/  CS2R R68, SRZ ;  /* 0x0000000000447805 */ /* 0x000fe4000001ff00 */
[----:B------:R-:W-:Y:S02]  /*5890*/  CS2R R74, SRZ ;  /* 0x00000000004a7805 */ /* 0x000fe4000001ff00 */
[----:B------:R-:W-:Y:S02]  /*58a0*/  CS2R R72, SRZ ;  /* 0x0000000000487805 */ /* 0x000fe4000001ff00 */
[----:B------:R-:W-:Y:S04]  /*58b0*/  @P5 SHF.L.U32 R3, R2, 0x1f, RZ ;  /* 0x0000001f02035819 */ /* 0x000fe800000006ff */
[----:B------:R1:W2:Y:S02]  /*58c0*/  @P5 SYNCS.PHASECHK.TRANS64.TRYWAIT P0, [R0+URZ+0x50], R3 ;  /* 0x00005003000055a7 */ /* 0x0002a400080011ff */
[----:B-1----:R-:W-:Y:S04]  /*58d0*/  SHF.L.U32 R3, R119, 0x1f, RZ ;  /* 0x0000001f77037819 */ /* 0x002fe800000006ff */
[----:B------:R1:W4:Y:S01]  /*58e0*/  SYNCS.PHASECHK.TRANS64.TRYWAIT P3, [R17+URZ+0xa0], R3 ;  /* 0x0000a003110075a7 */ /* 0x00032200080611ff */
[----:B--2---:R-:W-:Y:S01]  /*58f0*/  @P5 PLOP3.LUT P4, PT, P0, PT, PT, 0x8, 0x80 ;  /* 0x000000000080581c */ /* 0x004fe2000078e170 */
[----:B------:R-:W-:Y:S01]  /*5900*/  @!UPT UIADD3 URZ, UPT, UPT, URZ, URZ, URZ ;  /* 0x000000fffffff290 */ /* 0x000fe2000fffe0ff */
[----:B-1----:R-:W-:Y:S11]  /*5910*/  @!P5 BRA `(.L_x_86) ;  /* 0x000000000088d947 */ /* 0x002ff60003800000 */
[----:B------:R-:W-:Y:S01]  /*5920*/  ISETP.NE.U32.AND P0, PT, RZ, UR38, PT ;  /* 0x00000026ff007c0c */ /* 0x000fe2000bf05070 */
[----:B------:R-:W-:Y:S01]  /*5930*/  BSSY B0, `(.L_x_87) ;  /* 0x000000d000007945 */ /* 0x000fe20003800000 */
[----:B------:R-:W-:Y:S02]  /*5940*/  FSETP.NEU.AND P1, PT, R67, RZ, PT ;  /* 0x000000ff4300720b */ /* 0x000fe40003f2d000 */
[----:B------:R-:W-:Y:S02]  /*5950*/  ISETP.NE.AND.EX P0, PT, RZ, UR39, PT, P0 ;  /* 0x00000027ff007c0c */ /* 0x000fe4000bf05300 */
[----:B------:R-:W-:Y:S02]  /*5960*/  SEL R5, RZ, 0xffffffff, P1 ;  /* 0xffffffffff057807 */ /* 0x000fe40000800000 */
[----:B------:R-:W-:Y:S02]  /*5970*/  LOP3.LUT P1, RZ, R110, 0xff, RZ, 0xc0, !PT ;  /* 0x000000ff6eff7812 */ /* 0x000fe4000782c0ff */
[----:B------:R-:W-:Y:S04]  /*5980*/  SEL R4, RZ, 0xffffffff, P0 ;  /* 0xffffffffff047807 */ /* 0x000fe80000000000 */
[----:B------:R-:W-:Y:S01]  /*5990*/  @P2 SEL R5, R4, R5, !P1 ;  /* 0x0000000504052207 */ /* 0x000fe20004800000 */
[----:B------:R-:W-:Y:S03]  /*59a0*/  IMAD.U32 R4, RZ, RZ, UR42 ;  /* 0x0000002aff047e24 */ /* 0x000fe6000f8e00ff */
[----:B------:R-:W-:Y:S01]  /*59b0*/  LOP3.LUT R5, R5, 0x1, RZ, 0xc0, !PT ;  /* 0x0000000105057812 */ /* 0x000fe200078ec0ff */
[----:B------:R-:W-:Y:S06]  /*59c0*/  @!P4 BRA `(.L_x_88) ;  /* 0x00000000000cc947 */ /* 0x000fec0003800000 */
[----:B------:R-:W-:Y:S04]  /*59d0*/  SHF.L.U32 R2, R2, 0x1f, RZ ;  /* 0x0000001f02027819 */ /* 0x000fe800000006ff */
[----:B------:R-:W1:Y:S02]  /*59e0*/  SYNCS.PHASECHK.TRANS64.TRYWAIT P0, [R0+URZ+0x50], R2 ;  /* 0x00005002000075a7 */ /* 0x000e6400080011ff */
[----:B-1----:R-:W-:Y:S05]  /*59f0*/  @!P0 BRA `(.L_x_89) ;  /* 0x0000002000608947 */ /* 0x002fea0003800000 */
.L_x_88:
[----:B------:R-:W-:Y:S05]  /*5a00*/  BSYNC B0 ;  /* 0x0000000000007941 */ /* 0x000fea0003800000 */
.L_x_87:
[----:B------:R-:W-:Y:S02]  /*5a10*/  ISETP.NE.U32.AND P0, PT, R5, 0x1, PT ;  /* 0x000000010500780c */ /* 0x000fe40003f05070 */
[----:B------:R-:W-:Y:S02]  /*5a20*/  CS2R R74, SRZ ;  /* 0x00000000004a7805 */ /* 0x000fe4000001ff00 */
[----:B------:R-:W-:Y:S02]  /*5a30*/  CS2R R72, SRZ ;  /* 0x0000000000487805 */ /* 0x000fe4000001ff00 */
[----:B------:R-:W-:Y:S02]  /*5a40*/  CS2R R70, SRZ ;  /* 0x0000000000467805 */ /* 0x000fe4000001ff00 */
[----:B------:R-:W-:Y:S02]  /*5a50*/  CS2R R68, SRZ ;  /* 0x0000000000447805 */ /* 0x000fe4000001ff00 */
[----:B------:R-:W-:Y:S02]  /*5a60*/  CS2R R78, SRZ ;  /* 0x00000000004e7805 */ /* 0x000fe4000001ff00 */
[----:B------:R-:W-:Y:S02]  /*5a70*/  CS2R R76, SRZ ;  /* 0x00000000004c7805 */ /* 0x000fe4000001ff00 */
[----:B------:R-:W-:Y:S02]  /*5a80*/  CS2R R86, SRZ ;  /* 0x0000000000567805 */ /* 0x000fe4000001ff00 */
[----:B------:R-:W-:Y:S01]  /*5a90*/  CS2R R84, SRZ ;  /* 0x0000000000547805 */ /* 0x000fe2000001ff00 */
[----:B------:R-:W-:Y:S01]  /*5aa0*/  IMAD.MOV.U32 R94, RZ, RZ, RZ ;  /* 0x000000ffff5e7224 */ /* 0x000fe200078e00ff */
[----:B------:R-:W-:Y:S01]  /*5ab0*/  CS2R R92, SRZ ;  /* 0x00000000005c7805 */ /* 0x000fe2000001ff00 */
[----:B-1----:R-:W-:Y:S01]  /*5ac0*/  @P0 IMAD R0, R4, 0x1400, R114 ;  /* 0x0000140004000824 */ /* 0x002fe200078e0272 */
[----:B------:R-:W-:Y:S05]  /*5ad0*/  @P0 WARPSYNC.ALL ;  /* 0x0000000000000948 */ /* 0x000fea0003800000 */
[----:B------:R-:W-:Y:S05]  /*5ae0*/  @P0 LEA R0, R0, UR40, 0x1 ;  /* 0x0000002800000c11 */ /* 0x000fea000f8e08ff */
[----:B------:R1:W2:Y:S04]  /*5af0*/  @P0 LDSM.16.M88.4 R72, [R0+0x200] ;  /* 0x000200000048083b */ /* 0x0002a80000000200 */
[----:B------:R1:W1:Y:S04]  /*5b00*/  @P0 LDSM.16.M88.4 R68, [R0+0xa00] ;  /* 0x000a00000044083b */ /* 0x0002680000000200 */
[----:B------:R1:W1:Y:S04]  /*5b10*/  @P0 LDSM.16.M88.4 R76, [R0+0x1200] ;  /* 0x00120000004c083b */ /* 0x0002680000000200 */
[----:B------:R1:W1:Y:S04]  /*5b20*/  @P0 LDSM.16.M88.4 R84, [R0+0x1a00] ;  /* 0x001a00000054083b */ /* 0x0002680000000200 */
[----:B------:R1:W1:Y:S02]  /*5b30*/  @P0 LDSM.16.M88.4 R92, [R0+0x2200] ;  /* 0x00220000005c083b */ /* 0x0002640000000200 */
.L_x_86:
[----:B------:R-:W-:Y:S05]  /*5b40*/  BSYNC B1 ;  /* 0x0000000000017941 */ /* 0x000fea0003800000 */
.L_x_85:
[C---:B------:R-:W-:Y:S04]  /*5b50*/  LEA.HI R2, R65.reuse, R65, RZ, 0x1 ;  /* 0x0000004141027211 */ /* 0x040fe800078f08ff */
[----:B-1----:R-:W-:Y:S02]  /*5b60*/  SHF.R.U32.HI R0, RZ, 0x1, R2 ;  /* 0x00000001ff007819 */ /* 0x002fe40000011602 */
[----:B------:R-:W-:Y:S03]  /*5b70*/  LOP3.LUT R2, R2, 0xffe, RZ, 0xc0, !PT ;  /* 0x00000ffe02027812 */ /* 0x000fe600078ec0ff */
[----:B------:R-:W-:Y:S02]  /*5b80*/  IMAD R0, R0, 0x50, R16 ;  /* 0x0000005000007824 */ /* 0x000fe400078e0210 */
[----:B------:R-:W-:Y:S04]  /*5b90*/  IMAD.IADD R2, R65, 0x1, -R2 ;  /* 0x0000000141027824 */ /* 0x000fe800078e0a02 */
[----:B------:R-:W-:Y:S05]  /*5ba0*/  IMAD R2, R2, 0x100000, R0 ;  /* 0x0010000002027824 */ /* 0x000fea00078e0200 */
[----:B------:R-:W-:Y:S04]  /*5bb0*/  SHF.R.U32.HI R0, RZ, 0x15, R2 ;  /* 0x00000015ff007819 */ /* 0x000fe80000011602 */
[----:B------:R-:W-:Y:S01]  /*5bc0*/  LOP3.LUT P0, RZ, R0, 0x3, R115, 0x48, !PT ;  /* 0x0000000300ff7812 */ /* 0x000fe20007804873 */
[----:B------:R-:W-:Y:S01]  /*5bd0*/  @!UPT UIADD3 URZ, UPT, UPT, URZ, URZ, URZ ;  /* 0x000000fffffff290 */ /* 0x000fe2000fffe0ff */
[----:B----4-:R-:W-:Y:S11]  /*5be0*/  @P3 BRA `(.L_x_90) ;  /* 0x0000000000083947 */ /* 0x010ff60003800000 */
[----:B------:R-:W1:Y:S02]  /*5bf0*/  SYNCS.PHASECHK.TRANS64.TRYWAIT P1, [R17+URZ+0xa0], R3 ;  /* 0x0000a003110075a7 */ /* 0x000e6400080211ff */
[----:B-1----:R-:W-:Y:S05]  /*5c00*/  @!P1 BRA `(.L_x_91) ;  /* 0x0000001c00f09947 */ /* 0x002fea0003800000 */
.L_x_90:
[----:B------:R-:W-:Y:S05]  /*5c10*/  @!P0 BRA `(.L_x_92) ;  /* 0x0000000000408947 */ /* 0x000fea0003800000 */
[----:B------:R-:W4:Y:S01]  /*5c20*/  LDCU.64 UR8, c[0x4][0x70] ;  /* 0x01000e00ff0877ac */ /* 0x000f220008000a00 */
[----:B------:R-:W-:Y:S01]  /*5c30*/  MOV R15, 0x0 ;  /* 0x00000000000f7802 */ /* 0x000fe20000000f00 */
[----:B------:R-:W-:Y:S02]  /*5c40*/  HFMA2 R12, -RZ, RZ, 0, 5.9604644775390625e-08 ;  /* 0x00000001ff0c7431 */ /* 0x000fe400000001ff */
[----:B------:R-:W-:Y:S02]  /*5c50*/  IMAD.MOV.U32 R8, RZ, RZ, 0x192 ;  /* 0x00000192ff087424 */ /* 0x000fe400078e00ff */
[----:B------:R-:W-:Y:S01]  /*5c60*/  IMAD.MOV.U32 R13, RZ, RZ, RZ ;  /* 0x000000ffff0d7224 */ /* 0x000fe200078e00ff */
[----:B------:R-:W5:Y:S01]  /*5c70*/  LDCU.64 UR6, c[0x4][0x78] ;  /* 0x01000f00ff0677ac */ /* 0x000f620008000a00 */
[----:B------:R-:W1:Y:S01]  /*5c80*/  LDC.64 R14, c[0x4][R15] ;  /* 0x010000000f0e7b82 */ /* 0x000e620000000a00 */
[----:B------:R-:W2:Y:S01]  /*5c90*/  LDCU.64 UR4, c[0x4][0x10] ;  /* 0x01000200ff0477ac */ /* 0x000ea20008000a00 */
[----:B----4-:R-:W-:Y:S01]  /*5ca0*/  MOV R5, UR9 ;  /* 0x0000000900057c02 */ /* 0x010fe20008000f00 */
[----:B------:R-:W-:Y:S01]  /*5cb0*/  IMAD.U32 R4, RZ, RZ, UR8 ;  /* 0x00000008ff047e24 */ /* 0x000fe2000f8e00ff */
[----:B-----5:R-:W-:Y:S01]  /*5cc0*/  MOV R7, UR7 ;  /* 0x0000000700077c02 */ /* 0x020fe20008000f00 */
[----:B------:R-:W-:Y:S01]  /*5cd0*/  IMAD.U32 R6, RZ, RZ, UR6 ;  /* 0x00000006ff067e24 */ /* 0x000fe2000f8e00ff */
[----:B--2---:R-:W-:Y:S01]  /*5ce0*/  MOV R11, UR5 ;  /* 0x00000005000b7c02 */ /* 0x004fe20008000f00 */
[----:B------:R-:W-:Y:S02]  /*5cf0*/  IMAD.U32 R10, RZ, RZ, UR4 ;  /* 0x00000004ff0a7e24 */ /* 0x000fe4000f8e00ff */
[----:B------:R-:W-:Y:S07]  /*5d00*/  LEPC R20, `(.L_x_92) ;  /* 0x000000001014794e */ /* 0x000fee0000000000 */
[----:B-1-3--:R-:W-:Y:S05]  /*5d10*/  CALL.ABS.NOINC R14 ;  /* 0x000000000e007343 */ /* 0x00afea0003c00000 */
.L_x_92:
[----:B------:R-:W-:Y:S05]  /*5d20*/  WARPSYNC.ALL ;  /* 0x0000000000007948 */ /* 0x000fea0003800000 */
[C---:B------:R-:W-:Y:S01]  /*5d30*/  R2UR UR4, R2.reuse ;  /* 0x00000000020472ca */ /* 0x040fe200000e0000 */
[----:B------:R-:W-:Y:S05]  /*5d40*/  VIADD R0, R2, 0x10 ;  /* 0x0000001002007836 */ /* 0x000fea0000000000 */
[----:B------:R-:W-:Y:S04]  /*5d50*/  SHF.R.U32.HI R0, RZ, 0x15, R0 ;  /* 0x00000015ff007819 */ /* 0x000fe80000011600 */
[----:B------:R-:W-:Y:S03]  /*5d60*/  LOP3.LUT P0, RZ, R0, 0x3, R115, 0x48, !PT ;  /* 0x0000000300ff7812 */ /* 0x000fe60007804873 */
[----:B------:R-:W4:Y:S10]  /*5d70*/  LDTM.16dp256bit.x2 R48, tmem[UR4] ;  /* 0x00000004003079ee */ /* 0x000f3400080a0000 */
[----:B----4-:R-:W-:Y:S05]  /*5d80*/  @!P0 BRA `(.L_x_93) ;  /* 0x0000000000408947 */ /* 0x010fea0003800000 */
        /* <DEDUP_REMOVED lines=16> */
.L_x_93:
[----:B------:R-:W-:Y:S05]  /*5e90*/  WARPSYNC.ALL ;  /* 0x0000000000007948 */ /* 0x000fea0003800000 */
[C---:B------:R-:W-:Y:S01]  /*5ea0*/  R2UR UR4, R2.reuse ;  /* 0x00000000020472ca */ /* 0x040fe200000e0000 */
[----:B------:R-:W-:Y:S05]  /*5eb0*/  VIADD R0, R2, 0x20 ;  /* 0x0000002002007836 */ /* 0x000fea0000000000 */
[----:B------:R-:W-:Y:S04]  /*5ec0*/  SHF.R.U32.HI R0, RZ, 0x15, R0 ;  /* 0x00000015ff007819 */ /* 0x000fe80000011600 */
[----:B------:R-:W-:Y:S03]  /*5ed0*/  LOP3.LUT P0, RZ, R0, 0x3, R115, 0x48, !PT ;  /* 0x0000000300ff7812 */ /* 0x000fe60007804873 */
[----:B------:R-:W4:Y:S10]  /*5ee0*/  LDTM.16dp256bit.x2 R40, tmem[UR4+0x10] ;  /* 0x00001004002879ee */ /* 0x000f3400080a0000 */
        /* <DEDUP_REMOVED lines=17> */
.L_x_94:
        /* <DEDUP_REMOVED lines=23> */
.L_x_95:
        /* <DEDUP_REMOVED lines=23> */
.L_x_96:
[----:B------:R-:W-:Y:S01]  /*62e0*/  ISETP.NE.AND P0, PT, R121, RZ, PT ;  /* 0x000000ff7900720c */ /* 0x000fe20003f05270 */
[----:B------:R-:W-:Y:S05]  /*62f0*/  WARPSYNC.ALL ;  /* 0x0000000000007948 */ /* 0x000fea0003800000 */
[----:B------:R-:W-:Y:S01]  /*6300*/  HADD2.F32 R80, -RZ, R85.H0_H0 ;  /* 0x20000055ff507230 */ /* 0x000fe20000004100 */
[----:B------:R-:W-:Y:S01]  /*6310*/  R2UR UR4, R2 ;  /* 0x00000000020472ca */ /* 0x000fe200000e0000 */
[C---:B---3--:R-:W-:Y:S01]  /*6320*/  FMUL R0, R66.reuse, R48 ;  /* 0x0000003042007220 */ /* 0x048fe20000400000 */
[--C-:B--2---:R-:W-:Y:S02]  /*6330*/  HADD2.F32 R48, -RZ, R72.reuse.H0_H0 ;  /* 0x20000048ff307230 */ /* 0x104fe40000004100 */
[C---:B------:R-:W-:Y:S01]  /*6340*/  FMUL R2, R66.reuse, R49 ;  /* 0x0000003142027220 */ /* 0x040fe20000400000 */
[----:B------:R-:W-:Y:S02]  /*6350*/  HADD2.F32 R49, -RZ, R72.H1_H1 ;  /* 0x30000048ff317230 */ /* 0x000fe40000004100 */
[C---:B-1----:R-:W-:Y:S01]  /*6360*/  FMUL R3, R66.reuse, R50 ;  /* 0x0000003242037220 */ /* 0x042fe20000400000 */
[--C-:B------:R-:W-:Y:S02]  /*6370*/  HADD2.F32 R50, -RZ, R73.reuse.H0_H0 ;  /* 0x20000049ff327230 */ /* 0x100fe40000004100 */
[C---:B------:R-:W-:Y:S01]  /*6380*/  FFMA R0, R67.reuse, R48, R0 ;  /* 0x0000003043007223 */ /* 0x040fe20000000000 */
[C---:B------:R-:W-:Y:S01]  /*6390*/  FMUL R12, R66.reuse, R51 ;  /* 0x00000033420c7220 */ /* 0x040fe20000400000 */
[----:B------:R-:W-:Y:S02]  /*63a0*/  HADD2.F32 R51, -RZ, R73.H1_H1 ;  /* 0x30000049ff337230 */ /* 0x000fe40000004100 */
[C---:B------:R-:W-:Y:S01]  /*63b0*/  FFMA R2, R67.reuse, R49, R2 ;  /* 0x0000003143027223 */ /* 0x040fe20000000002 */
[C---:B------:R-:W-:Y:S01]  /*63c0*/  FFMA R3, R67.reuse, R50, R3 ;  /* 0x0000003243037223 */ /* 0x040fe20000000003 */
[----:B------:R-:W-:Y:S01]  /*63d0*/  FMUL R13, R66, R52 ;  /* 0x00000034420d7220 */ /* 0x000fe20000400000 */
[----:B------:R-:W1:Y:S01]  /*63e0*/  LDTM.16dp256bit.x2 R4, tmem[UR4+0x40] ;  /* 0x00004004000479ee */ /* 0x000e6200080a0000 */
[----:B------:R-:W-:Y:S01]  /*63f0*/  NOP ;  /* 0x0000000000007918 */ /* 0x000fe20000000000 */
[----:B------:R-:W-:Y:S01]  /*6400*/  F2FP.F16.F32.PACK_AB R48, R2, R0 ;  /* 0x000000000230723e */ /* 0x000fe200000000ff */
[----:B------:R-:W-:Y:S01]  /*6410*/  FFMA R12, R67, R51, R12 ;  /* 0x00000033430c7223 */ /* 0x000fe2000000000c */
[--C-:B------:R-:W-:Y:S02]  /*6420*/  HADD2.F32 R52, -RZ, R74.reuse.H0_H0 ;  /* 0x2000004aff347230 */ /* 0x100fe40000004100 */
[C---:B------:R-:W-:Y:S01]  /*6430*/  FMUL R14, R66.reuse, R53 ;  /* 0x00000035420e7220 */ /* 0x040fe20000400000 */
[----:B------:R-:W-:Y:S01]  /*6440*/  R2UR UR5, R17 ;  /* 0x00000000110572ca */ /* 0x000fe200000e0000 */
[----:B------:R-:W-:Y:S01]  /*6450*/  FMUL R15, R66, R54 ;  /* 0x00000036420f7220 */ /* 0x000fe20000400000 */
[----:B------:R-:W-:Y:S01]  /*6460*/  HADD2.F32 R53, -RZ, R74.H1_H1 ;  /* 0x3000004aff357230 */ /* 0x000fe20000004100 */
[----:B------:R-:W-:Y:S01]  /*6470*/  F2FP.F16.F32.PACK_AB R49, R12, R3 ;  /* 0x000000030c31723e */ /* 0x000fe200000000ff */
[C---:B------:R-:W-:Y:S01]  /*6480*/  FFMA R13, R67.reuse, R52, R13 ;  /* 0x00000034430d7223 */ /* 0x040fe2000000000d */
[C---:B------:R-:W-:Y:S01]  /*6490*/  FMUL R17, R66.reuse, R55 ;  /* 0x0000003742117220 */ /* 0x040fe20000400000 */
[--C-:B------:R-:W-:Y:S02]  /*64a0*/  HADD2.F32 R54, -RZ, R75.reuse.H0_H0 ;  /* 0x2000004bff367230 */ /* 0x100fe40000004100 */
[C---:B------:R-:W-:Y:S01]  /*64b0*/  FFMA R14, R67.reuse, R53, R14 ;  /* 0x00000035430e7223 */ /* 0x040fe2000000000e */
[----:B------:R-:W-:Y:S02]  /*64c0*/  HADD2.F32 R55, -RZ, R75.H1_H1 ;  /* 0x3000004bff377230 */ /* 0x000fe40000004100 */
[C---:B------:R-:W-:Y:S01]  /*64d0*/  FMUL R20, R66.reuse, R42 ;  /* 0x0000002a42147220 */ /* 0x040fe20000400000 */
[----:B------:R-:W-:Y:S01]  /*64e0*/  FMUL R21, R66, R43 ;  /* 0x0000002b42157220 */ /* 0x000fe20000400000 */
[--C-:B------:R-:W-:Y:S01]  /*64f0*/  HADD2.F32 R42, -RZ, R68.reuse.H0_H0 ;  /* 0x20000044ff2a7230 */ /* 0x100fe20000004100 */
[----:B------:R-:W-:Y:S01]  /*6500*/  F2FP.F16.F32.PACK_AB R50, R14, R13 ;  /* 0x0000000d0e32723e */ /* 0x000fe200000000ff */
[C---:B------:R-:W-:Y:S01]  /*6510*/  FFMA R15, R67.reuse, R54, R15 ;  /* 0x00000036430f7223 */ /* 0x040fe2000000000f */
[----:B------:R-:W-:Y:S01]  /*6520*/  FFMA R17, R67, R55, R17 ;  /* 0x0000003743117223 */ /* 0x000fe20000000011 */
[----:B------:R-:W-:Y:S01]  /*6530*/  UIADD3 UR5, UPT, UPT, UR5, 0xc0, URZ ;  /* 0x000000c005057890 */ /* 0x000fe2000fffe0ff */
[C---:B------:R-:W-:Y:S01]  /*6540*/  FMUL R18, R66.reuse, R40 ;  /* 0x0000002842127220 */ /* 0x040fe20000400000 */
[----:B------:R-:W-:Y:S02]  /*6550*/  HADD2.F32 R43, -RZ, R68.H1_H1 ;  /* 0x30000044ff2b7230 */ /* 0x000fe40000004100 */
[C---:B------:R-:W-:Y:S01]  /*6560*/  FMUL R22, R66.reuse, R44 ;  /* 0x0000002c42167220 */ /* 0x040fe20000400000 */
[----:B------:R-:W-:Y:S01]  /*6570*/  UPRMT UR5, UR37, 0x654, UR5 ;  /* 0x0000065425057896 */ /* 0x000fe20008000005 */
[----:B------:R-:W-:Y:S01]  /*6580*/  F2FP.F16.F32.PACK_AB R51, R17, R15 ;  /* 0x0000000f1133723e */ /* 0x000fe200000000ff */
[C---:B------:R-:W-:Y:S01]  /*6590*/  FFMA R18, R67.reuse, R42, R18 ;  /* 0x0000002a43127223 */ /* 0x040fe20000000012 */
[--C-:B------:R-:W-:Y:S02]  /*65a0*/  HADD2.F32 R44, -RZ, R69.reuse.H0_H0 ;  /* 0x20000045ff2c7230 */ /* 0x100fe40000004100 */
[C---:B------:R-:W-:Y:S01]  /*65b0*/  FMUL R19, R66.reuse, R41 ;  /* 0x0000002942137220 */ /* 0x040fe20000400000 */
[C---:B------:R-:W-:Y:S01]  /*65c0*/  FMUL R23, R66.reuse, R45 ;  /* 0x0000002d42177220 */ /* 0x040fe20000400000 */
[----:B------:R-:W-:Y:S02]  /*65d0*/  HADD2.F32 R45, -RZ, R69.H1_H1 ;  /* 0x30000045ff2d7230 */ /* 0x000fe40000004100 */
[C---:B------:R-:W-:Y:S01]  /*65e0*/  FMUL R40, R66.reuse, R46 ;  /* 0x0000002e42287220 */ /* 0x040fe20000400000 */
[C---:B------:R-:W-:Y:S01]  /*65f0*/  FFMA R19, R67.reuse, R43, R19 ;  /* 0x0000002b43137223 */ /* 0x040fe20000000013 */
[--C-:B------:R-:W-:Y:S01]  /*6600*/  HADD2.F32 R46, -RZ, R70.reuse.H0_H0 ;  /* 0x20000046ff2e7230 */ /* 0x100fe20000004100 */
[----:B-1----:R-:W-:Y:S01]  /*6610*/  SYNCS.ARRIVE.TRANS64.RED.A1T0 RZ, [UR5], RZ ;  /* 0x000000ffffff79a7 */ /* 0x002fe20008100405 */
[C---:B------:R-:W-:Y:S01]  /*6620*/  FFMA R20, R67.reuse, R44, R20 ;  /* 0x0000002c43147223 */ /* 0x040fe20000000014 */
[----:B------:R-:W-:Y:S01]  /*6630*/  FFMA R21, R67, R45, R21 ;  /* 0x0000002d43157223 */ /* 0x000fe20000000015 */
[--C-:B------:R-:W-:Y:S01]  /*6640*/  HADD2.F32 R68, -RZ, R71.reuse.H0_H0 ;  /* 0x20000047ff447230 */ /* 0x100fe20000004100 */
[----:B------:R-:W-:Y:S01]  /*6650*/  F2FP.F16.F32.PACK_AB R12, R19, R18 ;  /* 0x00000012130c723e */ /* 0x000fe200000000ff */
[----:B------:R-:W-:Y:S01]  /*6660*/  FFMA R22, R67, R46, R22 ;  /* 0x0000002e43167223 */ /* 0x000fe20000000016 */
[C---:B------:R-:W-:Y:S01]  /*6670*/  FMUL R41, R66.reuse, R47 ;  /* 0x0000002f42297220 */ /* 0x040fe20000400000 */
[----:B------:R-:W-:Y:S01]  /*6680*/  HADD2.F32 R47, -RZ, R70.H1_H1 ;  /* 0x30000046ff2f7230 */ /* 0x000fe20000004100 */
[----:B------:R-:W-:Y:S01]  /*6690*/  F2FP.F16.F32.PACK_AB R13, R21, R20 ;  /* 0x00000014150d723e */ /* 0x000fe200000000ff */
[----:B------:R-:W-:Y:S02]  /*66a0*/  HADD2.F32 R69, -RZ, R71.H1_H1 ;  /* 0x30000047ff457230 */ /* 0x000fe40000004100 */
[C---:B------:R-:W-:Y:S01]  /*66b0*/  FMUL R32, R66.reuse, R32 ;  /* 0x0000002042207220 */ /* 0x040fe20000400000 */
[--C-:B------:R-:W-:Y:S02]  /*66c0*/  HADD2.F32 R70, -RZ, R76.reuse.H0_H0 ;  /* 0x2000004cff467230 */ /* 0x100fe40000004100 */
[C---:B------:R-:W-:Y:S01]  /*66d0*/  FFMA R23, R67.reuse, R47, R23 ;  /* 0x0000002f43177223 */ /* 0x040fe20000000017 */
[----:B------:R-:W-:Y:S02]  /*66e0*/  HADD2.F32 R71, -RZ, R76.H1_H1 ;  /* 0x3000004cff477230 */ /* 0x000fe40000004100 */
[C---:B------:R-:W-:Y:S01]  /*66f0*/  FFMA R40, R67.reuse, R68, R40 ;  /* 0x0000004443287223 */ /* 0x040fe20000000028 */
[C---:B------:R-:W-:Y:S01]  /*6700*/  FFMA R41, R67.reuse, R69, R41 ;  /* 0x0000004543297223 */ /* 0x040fe20000000029 */
[----:B------:R-:W-:Y:S01]  /*6710*/  FFMA R32, R67, R70, R32 ;  /* 0x0000004643207223 */ /* 0x000fe20000000020 */
[----:B------:R-:W-:Y:S01]  /*6720*/  F2FP.F16.F32.PACK_AB R14, R23, R22 ;  /* 0x00000016170e723e */ /* 0x000fe200000000ff */
[C---:B------:R-:W-:Y:S01]  /*6730*/  FMUL R33, R66.reuse, R33 ;  /* 0x0000002142217220 */ /* 0x040fe20000400000 */
[--C-:B------:R-:W-:Y:S01]  /*6740*/  HADD2.F32 R72, -RZ, R77.reuse.H0_H0 ;  /* 0x2000004dff487230 */ /* 0x100fe20000004100 */
[----:B------:R-:W-:Y:S01]  /*6750*/  F2FP.F16.F32.PACK_AB R15, R41, R40 ;  /* 0x00000028290f723e */ /* 0x000fe200000000ff */
[C---:B------:R-:W-:Y:S01]  /*6760*/  FMUL R34, R66.reuse, R34 ;  /* 0x0000002242227220 */ /* 0x040fe20000400000 */
[----:B------:R-:W-:Y:S02]  /*6770*/  HADD2.F32 R73, -RZ, R77.H1_H1 ;  /* 0x3000004dff497230 */ /* 0x000fe40000004100 */
[C---:B------:R-:W-:Y:S01]  /*6780*/  FFMA R33, R67.reuse, R71, R33 ;  /* 0x0000004743217223 */ /* 0x040fe20000000021 */
[C---:B------:R-:W-:Y:S01]  /*6790*/  FMUL R35, R66.reuse, R35 ;  /* 0x0000002342237220 */ /* 0x040fe20000400000 */
[--C-:B------:R-:W-:Y:S02]  /*67a0*/  HADD2.F32 R74, -RZ, R78.reuse.H0_H0 ;  /* 0x2000004eff4a7230 */ /* 0x100fe40000004100 */
[----:B------:R-:W-:Y:S01]  /*67b0*/  FFMA R34, R67, R72, R34 ;  /* 0x0000004843227223 */ /* 0x000fe20000000022 */
[C---:B------:R-:W-:Y:S01]  /*67c0*/  FMUL R36, R66.reuse, R36 ;  /* 0x0000002442247220 */ /* 0x040fe20000400000 */
[----:B------:R-:W-:Y:S01]  /*67d0*/  HADD2.F32 R75, -RZ, R78.H1_H1 ;  /* 0x3000004eff4b7230 */ /* 0x000fe20000004100 */
[----:B------:R-:W-:Y:S01]  /*67e0*/  F2FP.F16.F32.PACK_AB R32, R33, R32 ;  /* 0x000000202120723e */ /* 0x000fe200000000ff */
[C---:B------:R-:W-:Y:S01]  /*67f0*/  FFMA R35, R67.reuse, R73, R35 ;  /* 0x0000004943237223 */ /* 0x040fe20000000023 */
[C---:B------:R-:W-:Y:S01]  /*6800*/  FFMA R36, R67.reuse, R74, R36 ;  /* 0x0000004a43247223 */ /* 0x040fe20000000024 */
[C---:B------:R-:W-:Y:S01]  /*6810*/  FMUL R37, R66.reuse, R37 ;  /* 0x0000002542257220 */ /* 0x040fe20000400000 */
[--C-:B------:R-:W-:Y:S02]  /*6820*/  HADD2.F32 R76, -RZ, R79.reuse.H0_H0 ;  /* 0x2000004fff4c7230 */ /* 0x100fe40000004100 */
[C---:B------:R-:W-:Y:S01]  /*6830*/  FMUL R38, R66.reuse, R38 ;  /* 0x0000002642267220 */ /* 0x040fe20000400000 */
[----:B------:R-:W-:Y:S01]  /*6840*/  HADD2.F32 R77, -RZ, R79.H1_H1 ;  /* 0x3000004fff4d7230 */ /* 0x000fe20000004100 */
[----:B------:R-:W-:Y:S01]  /*6850*/  MOV R0, UR42 ;  /* 0x0000002a00007c02 */ /* 0x000fe20008000f00 */
[----:B------:R-:W-:Y:S01]  /*6860*/  FFMA R37, R67, R75, R37 ;  /* 0x0000004b43257223 */ /* 0x000fe20000000025 */
[----:B------:R-:W-:Y:S01]  /*6870*/  F2FP.F16.F32.PACK_AB R33, R35, R34 ;  /* 0x000000222321723e */ /* 0x000fe200000000ff */
[----:B------:R-:W-:Y:S01]  /*6880*/  FFMA R38, R67, R76, R38 ;  /* 0x0000004c43267223 */ /* 0x000fe20000000026 */
[----:B------:R-:W-:Y:S01]  /*6890*/  FMUL R39, R66, R39 ;  /* 0x0000002742277220 */ /* 0x000fe20000400000 */
[--C-:B------:R-:W-:Y:S01]  /*68a0*/  HADD2.F32 R78, -RZ, R84.reuse.H0_H0 ;  /* 0x20000054ff4e7230 */ /* 0x100fe20000004100 */
[----:B------:R-:W-:Y:S01]  /*68b0*/  F2FP.F16.F32.PACK_AB R34, R37, R36 ;  /* 0x000000242522723e */ /* 0x000fe200000000ff */
[----:B------:R-:W-:Y:S02]  /*68c0*/  IMAD R0, R0, 0x1400, R114 ;  /* 0x0000140000007824 */ /* 0x000fe400078e0272 */
[C---:B------:R-:W-:Y:S01]  /*68d0*/  FFMA R39, R67.reuse, R77, R39 ;  /* 0x0000004d43277223 */ /* 0x040fe20000000027 */
[C---:B------:R-:W-:Y:S01]  /*68e0*/  FMUL R24, R66.reuse, R24 ;  /* 0x0000001842187220 */ /* 0x040fe20000400000 */
[----:B------:R-:W-:Y:S02]  /*68f0*/  HADD2.F32 R79, -RZ, R84.H1_H1 ;  /* 0x30000054ff4f7230 */ /* 0x000fe40000004100 */
[C---:B------:R-:W-:Y:S01]  /*6900*/  FMUL R25, R66.reuse, R25 ;  /* 0x0000001942197220 */ /* 0x040fe20000400000 */
[C---:B------:R-:W-:Y:S01]  /*6910*/  FMUL R26, R66.reuse, R26 ;  /* 0x0000001a421a7220 */ /* 0x040fe20000400000 */
[----:B------:R-:W-:Y:S02]  /*6920*/  HADD2.F32 R81, -RZ, R85.H1_H1 ;  /* 0x30000055ff517230 */ /* 0x000fe40000004100 */
[C---:B------:R-:W-:Y:S01]  /*6930*/  FMUL R27, R66.reuse, R27 ;  /* 0x0000001b421b7220 */ /* 0x040fe20000400000 */
[--C-:B------:R-:W-:Y:S02]  /*6940*/  HADD2.F32 R82, -RZ, R86.reuse.H0_H0 ;  /* 0x20000056ff527230 */ /* 0x100fe40000004100 */
[C---:B------:R-:W-:Y:S01]  /*6950*/  FFMA R24, R67.reuse, R78, R24 ;  /* 0x0000004e43187223 */ /* 0x040fe20000000018 */
[C---:B------:R-:W-:Y:S01]  /*6960*/  FMUL R28, R66.reuse, R28 ;  /* 0x0000001c421c7220 */ /* 0x040fe20000400000 */
[----:B------:R-:W-:Y:S02]  /*6970*/  HADD2.F32 R83, -RZ, R86.H1_H1 ;  /* 0x30000056ff537230 */ /* 0x000fe40000004100 */
[C---:B------:R-:W-:Y:S01]  /*6980*/  FFMA R25, R67.reuse, R79, R25 ;  /* 0x0000004f43197223 */ /* 0x040fe20000000019 */
[C---:B------:R-:W-:Y:S01]  /*6990*/  FMUL R29, R66.reuse, R29 ;  /* 0x0000001d421d7220 */ /* 0x040fe20000400000 */
[--C-:B------:R-:W-:Y:S02]  /*69a0*/  HADD2.F32 R84, -RZ, R87.reuse.H0_H0 ;  /* 0x20000057ff547230 */ /* 0x100fe40000004100 */
[C---:B------:R-:W-:Y:S01]  /*69b0*/  FFMA R26, R67.reuse, R80, R26 ;  /* 0x00000050431a7223 */ /* 0x040fe2000000001a */
[C---:B------:R-:W-:Y:S01]  /*69c0*/  FMUL R30, R66.reuse, R30 ;  /* 0x0000001e421e7220 */ /* 0x040fe20000400000 */
[----:B------:R-:W-:Y:S02]  /*69d0*/  HADD2.F32 R85, -RZ, R87.H1_H1 ;  /* 0x30000057ff557230 */ /* 0x000fe40000004100 */
[C---:B------:R-:W-:Y:S01]  /*69e0*/  FFMA R27, R67.reuse, R81, R27 ;  /* 0x00000051431b7223 */ /* 0x040fe2000000001b */
[----:B------:R-:W-:Y:S01]  /*69f0*/  FMUL R31, R66, R31 ;  /* 0x0000001f421f7220 */ /* 0x000fe20000400000 */
[--C-:B------:R-:W-:Y:S01]  /*6a00*/  HADD2.F32 R86, -RZ, R92.reuse.H0_H0 ;  /* 0x2000005cff567230 */ /* 0x100fe20000004100 */
[----:B------:R-:W-:Y:S01]  /*6a10*/  LEA R0, R0, UR40, 0x1 ;  /* 0x0000002800007c11 */ /* 0x000fe2000f8e08ff */
[C---:B------:R-:W-:Y:S01]  /*6a20*/  FFMA R28, R67.reuse, R82, R28 ;  /* 0x00000052431c7223 */ /* 0x040fe2000000001c */
[----:B------:R-:W-:Y:S02]  /*6a30*/  HADD2.F32 R87, -RZ, R92.H1_H1 ;  /* 0x3000005cff577230 */ /* 0x000fe40000004100 */
[C---:B------:R-:W-:Y:S01]  /*6a40*/  FMUL R4, R66.reuse, R4 ;  /* 0x0000000442047220 */ /* 0x040fe20000400000 */
[C---:B------:R-:W-:Y:S01]  /*6a50*/  FFMA R29, R67.reuse, R83, R29 ;  /* 0x00000053431d7223 */ /* 0x040fe2000000001d */
[----:B------:R1:W-:Y:S01]  /*6a60*/  STSM.16.M88.4 [R0+0x200], R48 ;  /* 0x0002003000007844 */ /* 0x0003e20000000200 */
[--C-:B------:R-:W-:Y:S02]  /*6a70*/  HADD2.F32 R88, -RZ, R93.reuse.H0_H0 ;  /* 0x2000005dff587230 */ /* 0x100fe40000004100 */
[C---:B------:R-:W-:Y:S01]  /*6a80*/  FMUL R5, R66.reuse, R5 ;  /* 0x0000000542057220 */ /* 0x040fe20000400000 */
[C---:B------:R-:W-:Y:S04]  /*6a90*/  FFMA R30, R67.reuse, R84, R30 ;  /* 0x00000054431e7223 */ /* 0x040fe8000000001e */
[----:B------:R1:W-:Y:S01]  /*6aa0*/  STSM.16.M88.4 [R0+0xa00], R12 ;  /* 0x000a000c00007844 */ /* 0x0003e20000000200 */
[----:B------:R-:W-:Y:S02]  /*6ab0*/  HADD2.F32 R89, -RZ, R93.H1_H1 ;  /* 0x3000005dff597230 */ /* 0x000fe40000004100 */
[C---:B------:R-:W-:Y:S01]  /*6ac0*/  FMUL R6, R66.reuse, R6 ;  /* 0x0000000642067220 */ /* 0x040fe20000400000 */
[C---:B------:R-:W-:Y:S01]  /*6ad0*/  FFMA R31, R67.reuse, R85, R31 ;  /* 0x00000055431f7223 */ /* 0x040fe2000000001f */
[--C-:B------:R-:W-:Y:S02]  /*6ae0*/  HADD2.F32 R90, -RZ, R94.reuse.H0_H0 ;  /* 0x2000005eff5a7230 */ /* 0x100fe40000004100 */
[C---:B------:R-:W-:Y:S01]  /*6af0*/  FMUL R7, R66.reuse, R7 ;  /* 0x0000000742077220 */ /* 0x040fe20000400000 */
[C---:B------:R-:W-:Y:S01]  /*6b00*/  FFMA R4, R67.reuse, R86, R4 ;  /* 0x0000005643047223 */ /* 0x040fe20000000004 */
        /* <DEDUP_REMOVED lines=8> */
[----:B------:R-:W-:Y:S01]  /*6b90*/  FFMA R7, R67, R89, R7 ;  /* 0x0000005943077223 */ /* 0x000fe20000000007 */
[----:B------:R-:W-:Y:S01]  /*6ba0*/  FMUL R11, R66, R11 ;  /* 0x0000000b420b7220 */ /* 0x000fe20000400000 */
[----:B------:R-:W-:Y:S01]  /*6bb0*/  F2FP.F16.F32.PACK_AB R35, R39, R38 ;  /* 0x000000262723723e */ /* 0x000fe200000000ff */
[C---:B------:R-:W-:Y:S01]  /*6bc0*/  FFMA R8, R67.reuse, R90, R8 ;  /* 0x0000005a43087223 */ /* 0x040fe20000000008 */
[----:B------:R-:W-:Y:S01]  /*6bd0*/  FFMA R9, R67, R91, R9 ;  /* 0x0000005b43097223 */ /* 0x000fe20000000009 */
[----:B------:R-:W-:Y:S01]  /*6be0*/  F2FP.F16.F32.PACK_AB R24, R25, R24 ;  /* 0x000000181918723e */ /* 0x000fe200000000ff */
[----:B------:R-:W-:Y:S01]  /*6bf0*/  FFMA R10, R67, R92, R10 ;  /* 0x0000005c430a7223 */ /* 0x000fe2000000000a */
[----:B------:R1:W-:Y:S01]  /*6c00*/  STSM.16.M88.4 [R0+0x1200], R32 ;  /* 0x0012002000007844 */ /* 0x0003e20000000200 */
[----:B------:R-:W-:Y:S01]  /*6c10*/  F2FP.F16.F32.PACK_AB R25, R27, R26 ;  /* 0x0000001a1b19723e */ /* 0x000fe200000000ff */
[----:B------:R-:W-:Y:S01]  /*6c20*/  FFMA R11, R67, R93, R11 ;  /* 0x0000005d430b7223 */ /* 0x000fe2000000000b */
[----:B------:R-:W-:Y:S01]  /*6c30*/  F2FP.F16.F32.PACK_AB R26, R29, R28 ;  /* 0x0000001c1d1a723e */ /* 0x000fe200000000ff */
[----:B------:R-:W-:Y:S01]  /*6c40*/  UIADD3 UR24, UPT, UPT, UR42, 0x1, URZ ;  /* 0x000000012a187890 */ /* 0x000fe2000fffe0ff */
[----:B------:R-:W-:Y:S01]  /*6c50*/  F2FP.F16.F32.PACK_AB R27, R31, R30 ;  /* 0x0000001e1f1b723e */ /* 0x000fe200000000ff */
[----:B------:R-:W-:Y:S01]  /*6c60*/  BSSY.RECONVERGENT B0, `(.L_x_97) ;  /* 0x000002e000007945 */ /* 0x000fe20003800200 */
[----:B------:R-:W-:Y:S02]  /*6c70*/  F2FP.F16.F32.PACK_AB R4, R5, R4 ;  /* 0x000000040504723e */ /* 0x000fe400000000ff */
[----:B------:R-:W-:Y:S01]  /*6c80*/  F2FP.F16.F32.PACK_AB R5, R7, R6 ;  /* 0x000000060705723e */ /* 0x000fe200000000ff */
[----:B------:R1:W-:Y:S01]  /*6c90*/  STSM.16.M88.4 [R0+0x1a00], R24 ;  /* 0x001a001800007844 */ /* 0x0003e20000000200 */
[----:B------:R-:W-:Y:S02]  /*6ca0*/  F2FP.F16.F32.PACK_AB R6, R9, R8 ;  /* 0x000000080906723e */ /* 0x000fe400000000ff */
[----:B------:R-:W-:Y:S05]  /*6cb0*/  F2FP.F16.F32.PACK_AB R7, R11, R10 ;  /* 0x0000000a0b07723e */ /* 0x000fea00000000ff */
[----:B------:R1:W-:Y:S01]  /*6cc0*/  STSM.16.M88.4 [R0+0x2200], R4 ;  /* 0x0022000400007844 */ /* 0x0003e20000000200 */
[----:B------:R-:W-:Y:S01]  /*6cd0*/  @!PT LDS RZ, [RZ] ;  /* 0x00000000fffff984 */ /* 0x000fe20000000800 */
[----:B------:R-:W-:Y:S01]  /*6ce0*/  @!PT LDS RZ, [RZ] ;  /* 0x00000000fffff984 */ /* 0x000fe20000000800 */
[----:B------:R-:W-:Y:S01]  /*6cf0*/  @!PT LDS RZ, [RZ] ;  /* 0x00000000fffff984 */ /* 0x000fe20000000800 */
[----:B------:R-:W-:Y:S01]  /*6d00*/  @!PT LDS RZ, [RZ] ;  /* 0x00000000fffff984 */ /* 0x000fe20000000800 */
[----:B------:R2:W-:Y:S07]  /*6d10*/  MEMBAR.ALL.CTA ;  /* 0x0000000000007992 */ /* 0x0005ee0000008000 */
[----:B--2---:R-:W2:Y:S02]  /*6d20*/  FENCE.VIEW.ASYNC.S ;  /* 0x00000000000073c6 */ /* 0x004ea40000000000 */
[----:B--2---:R-:W-:Y:S06]  /*6d30*/  BAR.SYNC.DEFER_BLOCKING 0x1, 0x80 ;  /* 0x0042000000007b1d */ /* 0x004fec0000010000 */
[----:B------:R-:W-:Y:S05]  /*6d40*/  @P0 BRA `(.L_x_98) ;  /* 0x00000000007c0947 */ /* 0x000fea0003800000 */
[----:B------:R-:W-:Y:S01]  /*6d50*/  R2UR UR13, R108 ;  /* 0x000000006c0d72ca */ /* 0x000fe200000e0000 */
[----:B------:R-:W-:Y:S01]  /*6d60*/  UIADD3 UR26, UP0, UPT, UR48, 0x680, URZ ;  /* 0x00000680301a7890 */ /* 0x000fe2000ff1e0ff */
[----:B------:R-:W-:Y:S01]  /*6d70*/  R2UR UR14, R109 ;  /* 0x000000006d0e72ca */ /* 0x000fe200000e0000 */
[----:B------:R-:W-:Y:S02]  /*6d80*/  UIMAD UR16, UR42, 0x2800, UR40 ;  /* 0x000028002a1078a4 */ /* 0x000fe4000f8e0228 */
[----:B------:R-:W-:Y:S02]  /*6d90*/  UIADD3.X UR27, UPT, UPT, URZ, UR49, URZ, UP0, !UPT ;  /* 0x00000031ff1b7290 */ /* 0x000fe400087fe4ff */
[----:B------:R-:W-:Y:S01]  /*6da0*/  UIADD3 UR12, UPT, UPT, UR16, 0x200, URZ ;  /* 0x00000200100c7890 */ /* 0x000fe2000fffe0ff */
[----:B------:R-:W-:Y:S01]  /*6db0*/  UMOV UR15, UR36 ;  /* 0x00000024000f7c82 */ /* 0x000fe20008000000 */
[----:B------:R-:W-:Y:S01]  /*6dc0*/  UIADD3 UR8, UPT, UPT, UR16, 0xa00, URZ ;  /* 0x00000a0010087890 */ /* 0x000fe2000fffe0ff */
[----:B------:R-:W-:Y:S03]  /*6dd0*/  UMOV UR11, UR36 ;  /* 0x00000024000b7c82 */ /* 0x000fe60008000000 */
[----:B------:R-:W-:Y:S02]  /*6de0*/  UIMAD UR13, UR13, 0x50, URZ ;  /* 0x000000500d0d78a4 */ /* 0x000fe4000f8e02ff */
[----:B------:R-:W-:Y:S02]  /*6df0*/  USHF.L.U32 UR14, UR14, 0x6, URZ ;  /* 0x000000060e0e7899 */ /* 0x000fe400080006ff */
[----:B------:R-:W-:Y:S02]  /*6e00*/  UIADD3 UR9, UPT, UPT, UR13, 0x10, URZ ;  /* 0x000000100d097890 */ /* 0x000fe4000fffe0ff */
[----:B------:R-:W-:Y:S02]  /*6e10*/  UIADD3 UR4, UPT, UPT, UR16, 0x1200, URZ ;  /* 0x0000120010047890 */ /* 0x000fe4000fffe0ff */
[----:B------:R-:W-:Y:S01]  /*6e20*/  UIADD3 UR5, UPT, UPT, UR13, 0x20, URZ ;  /* 0x000000200d057890 */ /* 0x000fe2000fffe0ff */
[----:B------:R-:W-:Y:S02]  /*6e30*/  UMOV UR10, UR14 ;  /* 0x0000000e000a7c82 */ /* 0x000fe40008000000 */
[----:B------:R2:W-:Y:S01]  /*6e40*/  UTMASTG.3D [UR12], [UR26] ;  /* 0x0000000c1a0073b5 */ /* 0x0005e20008010000 */
[----:B------:R-:W-:Y:S01]  /*6e50*/  UMOV UR7, UR36 ;  /* 0x0000002400077c82 */ /* 0x000fe20008000000 */
[----:B------:R-:W-:Y:S01]  /*6e60*/  UMOV UR6, UR14 ;  /* 0x0000000e00067c82 */ /* 0x000fe20008000000 */
[----:B------:R-:W-:Y:S02]  /*6e70*/  UIADD3 UR20, UPT, UPT, UR16, 0x1a00, URZ ;  /* 0x00001a0010147890 */ /* 0x000fe4000fffe0ff */
[----:B------:R-:W-:Y:S01]  /*6e80*/  UIADD3 UR21, UPT, UPT, UR13, 0x30, URZ ;  /* 0x000000300d157890 */ /* 0x000fe2000fffe0ff */
[----:B------:R-:W-:Y:S01]  /*6e90*/  UMOV UR23, UR36 ;  /* 0x0000002400177c82 */ /* 0x000fe20008000000 */
[----:B------:R2:W-:Y:S01]  /*6ea0*/  UTMASTG.3D [UR8], [UR26] ;  /* 0x000000081a0073b5 */ /* 0x0005e20008010000 */
[----:B------:R-:W-:Y:S01]  /*6eb0*/  UMOV UR22, UR14 ;  /* 0x0000000e00167c82 */ /* 0x000fe20008000000 */
[----:B------:R-:W-:Y:S02]  /*6ec0*/  UIADD3 UR16, UPT, UPT, UR16, 0x2200, URZ ;  /* 0x0000220010107890 */ /* 0x000fe4000fffe0ff */
[----:B------:R-:W-:Y:S01]  /*6ed0*/  UIADD3 UR17, UPT, UPT, UR13, 0x40, URZ ;  /* 0x000000400d117890 */ /* 0x000fe2000fffe0ff */
[----:B------:R-:W-:Y:S01]  /*6ee0*/  UMOV UR19, UR36 ;  /* 0x0000002400137c82 */ /* 0x000fe20008000000 */
[----:B------:R-:W-:Y:S01]  /*6ef0*/  UMOV UR18, UR14 ;  /* 0x0000000e00127c82 */ /* 0x000fe20008000000 */
[----:B------:R2:W-:Y:S01]  /*6f00*/  UTMASTG.3D [UR4], [UR26] ;  /* 0x000000041a0073b5 */ /* 0x0005e20008010000 */
[----:B------:R2:W-:Y:S05]  /*6f10*/  UTMASTG.3D [UR20], [UR26] ;  /* 0x000000141a0073b5 */ /* 0x0005ea0008010000 */
[----:B------:R2:W-:Y:S02]  /*6f20*/  UTMASTG.3D [UR16], [UR26] ;  /* 0x000000101a0073b5 */ /* 0x0005e40008010000 */
[----:B--2---:R0:W-:Y:S02]  /*6f30*/  UTMACMDFLUSH ;  /* 0x00000000000079b7 */ /* 0x0041e40000000000 */
.L_x_98:
[----:B------:R-:W-:Y:S05]  /*6f40*/  BSYNC.RECONVERGENT B0 ;  /* 0x0000000000007941 */ /* 0x000fea0003800200 */
.L_x_97:
[----:B------:R-:W-:Y:S04]  /*6f50*/  BSSY.RECONVERGENT B0, `(.L_x_99) ;  /* 0x0000003000007945 */ /* 0x000fe80003800200 */
[----:B------:R-:W-:Y:S05]  /*6f60*/  @P0 BRA `(.L_x_100) ;  /* 0x0000000000040947 */ /* 0x000fea0003800000 */
[----:B------:R-:W-:Y:S04]  /*6f70*/  DEPBAR.LE SB0, 0x0 ;  /* 0x000080000000791a */ /* 0x000fe80000000000 */
.L_x_100:
[----:B------:R-:W-:Y:S05]  /*6f80*/  BSYNC.RECONVERGENT B0 ;  /* 0x0000000000007941 */ /* 0x000fea0003800200 */
.L_x_99:
[----:B------:R-:W-:Y:S01]  /*6f90*/  BAR.SYNC.DEFER_BLOCKING 0x1, 0x80 ;  /* 0x0042000000007b1d */ /* 0x000fe20000010000 */
[----:B------:R-:W-:Y:S01]  /*6fa0*/  UIADD3 UR41, UPT, UPT, UR41, 0x1, URZ ;  /* 0x0000000129297890 */ /* 0x000fe2000fffe0ff */
[----:B------:R-:W-:Y:S03]  /*6fb0*/  IADD3 R65, PT, PT, R65, 0x1, RZ ;  /* 0x0000000141417810 */ /* 0x000fe60007ffe0ff */
[----:B------:R-:W-:Y:S09]  /*6fc0*/  UISETP.NE.AND UP0, UPT, UR41, URZ, UPT ;  /* 0x000000ff2900728c */ /* 0x000ff2000bf05270 */
[----:B------:R-:W-:Y:S05]  /*6fd0*/  BRA.U !UP0, `(.L_x_101) ;  /* 0x0000000108287547 */ /* 0x000fea000b800000 */
[----:B------:R-:W-:Y:S01]  /*6fe0*/  ISETP.NE.AND P0, PT, R124, RZ, PT ;  /* 0x000000ff7c00720c */ /* 0x000fe20003f05270 */
[----:B-1----:R-:W-:Y:S11]  /*6ff0*/  IMAD.U32 R0, RZ, RZ, UR37 ;  /* 0x00000025ff007e24 */ /* 0x002ff6000f8e00ff */
[----:B------:R-:W-:Y:S01]  /*7000*/  @!UPT UIADD3 URZ, UPT, UPT, URZ, URZ, URZ ;  /* 0x000000fffffff290 */ /* 0x000fe2000fffe0ff */
[C---:B------:R-:W-:Y:S01]  /*7010*/  @P0 LEA R2, R117.reuse, UR40, 0x3 ;  /* 0x0000002875020c11 */ /* 0x040fe2000f8e18ff */
[----:B------:R-:W-:Y:S04]  /*7020*/  VIADD R117, R117, 0x1 ;  /* 0x0000000175757836 */ /* 0x000fe80000000000 */
[----:B------:R-:W-:Y:S05]  /*7030*/  @P0 VIADD R2, R2, 0x60 ;  /* 0x0000006002020836 */ /* 0x000fea0000000000 */
[----:B------:R-:W-:Y:S04]  /*7040*/  @P0 PRMT R0, R0, 0x654, R2 ;  /* 0x0000065400000816 */ /* 0x000fe80000000002 */
[----:B------:R2:W-:Y:S01]  /*7050*/  @P0 SYNCS.ARRIVE.TRANS64.RED.A1T0 RZ, [R0+URZ], RZ ;  /* 0x000000ff00ff09a7 */ /* 0x0005e200081004ff */
[C---:B------:R-:W-:Y:S04]  /*7060*/  ISETP.NE.AND P0, PT, R117.reuse, 0x2, PT ;  /* 0x000000027500780c */ /* 0x040fe80003f05270 */
[----:B------:R-:W-:Y:S09]  /*7070*/  SEL R117, R117, RZ, P0 ;  /* 0x000000ff75757207 */ /* 0x000ff20000000000 */
.L_x_101:
[----:B------:R-:W-:Y:S01]  /*7080*/  ISETP.NE.AND P2, PT, R122, RZ, PT ;  /* 0x000000ff7a00720c */ /* 0x000fe20003f45270 */
[----:B------:R-:W-:Y:S01]  /*7090*/  UISETP.NE.AND UP0, UPT, UR24, 0x2, UPT ;  /* 0x000000021800788c */ /* 0x000fe2000bf05270 */
[----:B------:R-:W-:Y:S01]  /*70a0*/  ISETP.NE.AND P0, PT, R123, 0x2, PT ;  /* 0x000000027b00780c */ /* 0x000fe20003f05270 */
[----:B------:R-:W-:Y:S01]  /*70b0*/  IMAD.IADD R108, R63, 0x1, R106 ;  /* 0x000000013f6c7824 */ /* 0x000fe200078e026a */
[----:B------:R-:W-:Y:S01]  /*70c0*/  ISETP.NE.AND P1, PT, R65, 0x4, PT ;  /* 0x000000044100780c */ /* 0x000fe20003f25270 */
[----:B------:R-:W-:Y:S01]  /*70d0*/  USEL UR4, URZ, 0x1, UP0 ;  /* 0x00000001ff047887 */ /* 0x000fe20008000000 */
[----:B------:R-:W-:Y:S01]  /*70e0*/  SEL R2, RZ, 0x1, P0 ;  /* 0x00000001ff027807 */ /* 0x000fe20000000000 */
[----:B------:R-:W-:Y:S01]  /*70f0*/  USEL UR42, UR24, URZ, UP0 ;  /* 0x000000ff182a7287 */ /* 0x000fe20008000000 */
[----:B-12---:R-:W-:Y:S01]  /*7100*/  SEL R0, RZ, 0x1, P1 ;  /* 0x00000001ff007807 */ /* 0x006fe20000800000 */
[----:B------:R-:W-:Y:S01]  /*7110*/  IMAD.IADD R109, R64, 0x1, R107 ;  /* 0x00000001406d7824 */ /* 0x000fe200078e026b */
[----:B------:R-:W-:Y:S02]  /*7120*/  LOP3.LUT R118, R118, R2, RZ, 0x3c, !PT ;  /* 0x0000000276767212 */ /* 0x000fe400078e3cff */
[----:B------:R-:W-:Y:S02]  /*7130*/  LOP3.LUT R120, R120, UR4, RZ, 0x3c, !PT ;  /* 0x0000000478787c12 */ /* 0x000fe4000f8e3cff */
[----:B------:R-:W-:Y:S02]  /*7140*/  @P2 R2UR UR36, R116 ;  /* 0x00000000742422ca */ /* 0x000fe400000e0000 */
[----:B------:R-:W-:Y:S02]  /*7150*/  LOP3.LUT R119, R119, R0, RZ, 0x3c, !PT ;  /* 0x0000000077777212 */ /* 0x000fe400078e3cff */
[----:B------:R-:W-:Y:S02]  /*7160*/  SEL R123, R123, RZ, P0 ;  /* 0x000000ff7b7b7207 */ /* 0x000fe40000000000 */
[----:B------:R-:W-:Y:S01]  /*7170*/  SEL R65, R65, RZ, P1 ;  /* 0x000000ff41417207 */ /* 0x000fe20000800000 */
[----:B------:R-:W-:Y:S08]  /*7180*/  @P2 BRA `(.L_x_102) ;  /* 0xffffffdc001c2947 */ /* 0x000ff0000383ffff */
[----:B------:R-:W-:-:S09]  /*7190*/  UISETP.NE.AND UP0, UPT, UR44, URZ, UPT ;  /* 0x000000ff2c00728c */ /* 0x000fd2000bf05270 */
[----:B------:R-:W-:Y:S05]  /*71a0*/  BRA.U !UP0, `(.L_x_103) ;  /* 0x0000000108487547 */ /* 0x000fea000b800000 */
[----:B------:R-:W1:Y:S02]  /*71b0*/  LDCU.64 UR4, c[0x0][0x890] ;  /* 0x00011200ff0477ac */ /* 0x000e640008000a00 */
[----:B-1----:R-:W-:-:S04]  /*71c0*/  UISETP.NE.U32.AND UP0, UPT, UR4, URZ, UPT ;  /* 0x000000ff0400728c */ /* 0x002fc8000bf05070 */
[----:B------:R-:W-:-:S09]  /*71d0*/  UISETP.NE.AND.EX UP0, UPT, UR5, URZ, UPT, UP0 ;  /* 0x000000ff0500728c */ /* 0x000fd2000bf05300 */
[----:B------:R-:W-:Y:S05]  /*71e0*/  BRA.U UP0, `(.L_x_104) ;  /* 0x00000001000c7547 */ /* 0x000fea000b800000 */
[----:B------:R-:W-:-:S13]  /*71f0*/  FSETP.NEU.AND P0, PT, R67, RZ, PT ;  /* 0x000000ff4300720b */ /* 0x000fda0003f0d000 */
[----:B------:R-:W-:Y:S05]  /*7200*/  @!P0 EXIT ;  /* 0x000000000000894d */ /* 0x000fea0003800000 */
[----:B------:R-:W-:Y:S05]  /*7210*/  BRA `(.L_x_103) ;  /* 0x00000000002c7947 */ /* 0x000fea0003800000 */
.L_x_104:
[----:B------:R-:W-:Y:S01]  /*7220*/  LOP3.LUT P0, RZ, R110, 0xff, RZ, 0xc0, !PT ;  /* 0x000000ff6eff7812 */ /* 0x000fe2000780c0ff */
[----:B------:R-:W-:-:S12]  /*7230*/  BSSY.RECONVERGENT B0, `(.L_x_103) ;  /* 0x0000009000007945 */ /* 0x000fd80003800200 */
[----:B------:R-:W-:Y:S05]  /*7240*/  @P0 BRA `(.L_x_105) ;  /* 0x0000000000140947 */ /* 0x000fea0003800000 */
[----:B------:R-:W1:Y:S02]  /*7250*/  LDCU.64 UR4, c[0x0][0x888] ;  /* 0x00011100ff0477ac */ /* 0x000e640008000a00 */
[----:B-1----:R-:W-:-:S04]  /*7260*/  ISETP.NE.U32.AND P0, PT, RZ, UR4, PT ;  /* 0x00000004ff007c0c */ /* 0x002fc8000bf05070 */
[----:B------:R-:W-:-:S13]  /*7270*/  ISETP.NE.AND.EX P0, PT, RZ, UR5, PT, P0 ;  /* 0x00000005ff007c0c */ /* 0x000fda000bf05300 */
[----:B------:R-:W-:Y:S05]  /*7280*/  @!P0 EXIT ;  /* 0x000000000000894d */ /* 0x000fea0003800000 */
[----:B------:R-:W-:Y:S05]  /*7290*/  BRA `(.L_x_106) ;  /* 0x0000000000087947 */ /* 0x000fea0003800000 */
.L_x_105:
[----:B------:R-:W-:-:S13]  /*72a0*/  FSETP.NEU.AND P0, PT, R67, RZ, PT ;  /* 0x000000ff4300720b */ /* 0x000fda0003f0d000 */
[----:B------:R-:W-:Y:S05]  /*72b0*/  @!P0 EXIT ;  /* 0x000000000000894d */ /* 0x000fea0003800000 */
.L_x_106:
[----:B------:R-:W-:Y:S05]  /*72c0*/  BSYNC.RECONVERGENT B0 ;  /* 0x0000000000007941 */ /* 0x000fea0003800200 */
.L_x_103:
[----:B------:R-:W-:-:S04]  /*72d0*/  DEPBAR.LE SB0, 0x0 ;  /* 0x000080000000791a */ /* 0x000fc80000000000 */
[----:B------:R-:W-:Y:S05]  /*72e0*/  EXIT ;  /* 0x000000000000794d */ /* 0x000fea0003800000 */
.L_x_19:
[----:B--2---:R2:W1:Y:S02]  /*72f0*/  SYNCS.PHASECHK.TRANS64.TRYWAIT P0, [R2+URZ+0xf0], R3 ;  /* 0x0000f003020075a7 */ /* 0x00446400080011ff */
[----:B-1----:R-:W-:Y:S05]  /*7300*/  @!P0 NANOSLEEP.SYNCS 0x989680 ;  /* 0x009896800000895d */ /* 0x002fea0003900000 */
[----:B------:R-:W1:Y:S02]  /*7310*/  @!P0 SYNCS.PHASECHK.TRANS64 P0, [R2+URZ+0xf0], R3 ;  /* 0x0000f003020085a7 */ /* 0x000e6400080010ff */
[----:B-1----:R-:W-:Y:S05]  /*7320*/  @!P0 BRA `(.L_x_19) ;  /* 0xfffffffc00f08947 */ /* 0x002fea000383ffff */
[----:B------:R-:W-:Y:S05]  /*7330*/  BRA `(.L_x_107) ;  /* 0xffffffa000a07947 */ /* 0x000fea000383ffff */
.L_x_22:
[----:B-1----:R-:W-:Y:S07]  /*7340*/  MOV R2, UR33 ;  /* 0x0000002100027c02 */ /* 0x002fee0008000f00 */
.L_x_108:
[----:B-1----:R1:W2:Y:S02]  /*7350*/  SYNCS.PHASECHK.TRANS64.TRYWAIT P0, [R2+URZ+0x28], R4 ;  /* 0x00002804020075a7 */ /* 0x0022a400080011ff */
[----:B--2---:R-:W-:Y:S05]  /*7360*/  @!P0 NANOSLEEP.SYNCS 0x989680 ;  /* 0x009896800000895d */ /* 0x004fea0003900000 */
[----:B------:R-:W2:Y:S02]  /*7370*/  @!P0 SYNCS.PHASECHK.TRANS64 P0, [R2+URZ+0x28], R4 ;  /* 0x00002804020085a7 */ /* 0x000ea400080010ff */
[----:B--2---:R-:W-:Y:S05]  /*7380*/  @!P0 BRA `(.L_x_108) ;  /* 0xfffffffc00f08947 */ /* 0x004fea000383ffff */
[----:B------:R-:W-:Y:S05]  /*7390*/  BRA `(.L_x_21) ;  /* 0xffffffa000f07947 */ /* 0x000fea000383ffff */
.L_x_28:
[----:B-1----:R-:W-:Y:S07]  /*73a0*/  MOV R2, UR33 ;  /* 0x0000002100027c02 */ /* 0x002fee0008000f00 */
.L_x_109:
[----:B-1----:R1:W2:Y:S02]  /*73b0*/  SYNCS.PHASECHK.TRANS64.TRYWAIT P0, [R2+URZ+0x28], R4 ;  /* 0x00002804020075a7 */ /* 0x0022a400080011ff */
[----:B--2---:R-:W-:Y:S05]  /*73c0*/  @!P0 NANOSLEEP.SYNCS 0x989680 ;  /* 0x009896800000895d */ /* 0x004fea0003900000 */
[----:B------:R-:W2:Y:S02]  /*73d0*/  @!P0 SYNCS.PHASECHK.TRANS64 P0, [R2+URZ+0x28], R4 ;  /* 0x00002804020085a7 */ /* 0x000ea400080010ff */
[----:B--2---:R-:W-:Y:S05]  /*73e0*/  @!P0 BRA `(.L_x_109) ;  /* 0xfffffffc00f08947 */ /* 0x004fea000383ffff */
[----:B------:R-:W-:Y:S05]  /*73f0*/  BRA `(.L_x_27) ;  /* 0xffffffa400c87947 */ /* 0x000fea000383ffff */
.L_x_32:
[----:B-1----:R1:W2:Y:S02]  /*7400*/  SYNCS.PHASECHK.TRANS64.TRYWAIT P0, [R2+URZ+0x80], R3 ;  /* 0x00008003020075a7 */ /* 0x0022a400080011ff */
[----:B--2---:R-:W-:Y:S05]  /*7410*/  @!P0 NANOSLEEP.SYNCS 0x989680 ;  /* 0x009896800000895d */ /* 0x004fea0003900000 */
[----:B------:R-:W2:Y:S02]  /*7420*/  @!P0 SYNCS.PHASECHK.TRANS64 P0, [R2+URZ+0x80], R3 ;  /* 0x00008003020085a7 */ /* 0x000ea400080010ff */
[----:B--2---:R-:W-:Y:S05]  /*7430*/  @!P0 BRA `(.L_x_32) ;  /* 0xfffffffc00f08947 */ /* 0x004fea000383ffff */
[----:B------:R-:W-:Y:S05]  /*7440*/  BRA `(.L_x_110) ;  /* 0xffffffa800807947 */ /* 0x000fea000383ffff */
.L_x_36:
[----:B----4-:R-:W-:-:S07]  /*7450*/  MOV R0, UR5 ;  /* 0x0000000500007c02 */ /* 0x010fce0008000f00 */
.L_x_111:
[----:B-1----:R1:W2:Y:S02]  /*7460*/  SYNCS.PHASECHK.TRANS64.TRYWAIT P0, [R0+URZ], R2 ;  /* 0x00000002000075a7 */ /* 0x0022a400080011ff */
[----:B--2---:R-:W-:Y:S05]  /*7470*/  @!P0 NANOSLEEP.SYNCS 0x989680 ;  /* 0x009896800000895d */ /* 0x004fea0003900000 */
[----:B------:R-:W2:Y:S02]  /*7480*/  @!P0 SYNCS.PHASECHK.TRANS64 P0, [R0+URZ], R2 ;  /* 0x00000002000085a7 */ /* 0x000ea400080010ff */
[----:B--2---:R-:W-:Y:S05]  /*7490*/  @!P0 BRA `(.L_x_111) ;  /* 0xfffffffc00f08947 */ /* 0x004fea000383ffff */
[----:B------:R-:W-:Y:S05]  /*74a0*/  BRA `(.L_x_112) ;  /* 0xffffffac00f07947 */ /* 0x000fea000383ffff */
.L_x_37:
[----:B----4-:R-:W-:-:S07]  /*74b0*/  MOV R0, UR5 ;  /* 0x0000000500007c02 */ /* 0x010fce0008000f00 */
.L_x_113:
[----:B-1----:R1:W2:Y:S02]  /*74c0*/  SYNCS.PHASECHK.TRANS64.TRYWAIT P0, [R0+URZ], R3 ;  /* 0x00000003000075a7 */ /* 0x0022a400080011ff */
[----:B--2---:R-:W-:Y:S05]  /*74d0*/  @!P0 NANOSLEEP.SYNCS 0x989680 ;  /* 0x009896800000895d */ /* 0x004fea0003900000 */
[----:B------:R-:W2:Y:S02]  /*74e0*/  @!P0 SYNCS.PHASECHK.TRANS64 P0, [R0+URZ], R3 ;  /* 0x00000003000085a7 */ /* 0x000ea400080010ff */
[----:B--2---:R-:W-:Y:S05]  /*74f0*/  @!P0 BRA `(.L_x_113) ;  /* 0xfffffffc00f08947 */ /* 0x004fea000383ffff */
[----:B------:R-:W-:Y:S05]  /*7500*/  BRA `(.L_x_114) ;  /* 0xffffffac00fc7947 */ /* 0x000fea000383ffff */
.L_x_38:
[----:B----4-:R-:W-:-:S07]  /*7510*/  MOV R0, UR5 ;  /* 0x0000000500007c02 */ /* 0x010fce0008000f00 */
.L_x_115:
[----:B-1----:R1:W2:Y:S02]  /*7520*/  SYNCS.PHASECHK.TRANS64.TRYWAIT P0, [R0+URZ], R3 ;  /* 0x00000003000075a7 */ /* 0x0022a400080011ff */
[----:B--2---:R-:W-:Y:S05]  /*7530*/  @!P0 NANOSLEEP.SYNCS 0x989680 ;  /* 0x009896800000895d */ /* 0x004fea0003900000 */
[----:B------:R-:W2:Y:S02]  /*7540*/  @!P0 SYNCS.PHASECHK.TRANS64 P0, [R0+URZ], R3 ;  /* 0x00000003000085a7 */ /* 0x000ea400080010ff */
[----:B--2---:R-:W-:Y:S05]  /*7550*/  @!P0 BRA `(.L_x_115) ;  /* 0xfffffffc00f08947 */ /* 0x004fea000383ffff */
[----:B------:R-:W-:Y:S05]  /*7560*/  BRA `(.L_x_116) ;  /* 0xffffffb000087947 */ /* 0x000fea000383ffff */
.L_x_39:
[----:B----4-:R-:W-:-:S07]  /*7570*/  MOV R0, UR5 ;  /* 0x0000000500007c02 */ /* 0x010fce0008000f00 */
.L_x_117:
[----:B-1----:R1:W2:Y:S02]  /*7580*/  SYNCS.PHASECHK.TRANS64.TRYWAIT P0, [R0+URZ], R3 ;  /* 0x00000003000075a7 */ /* 0x0022a400080011ff */
[----:B--2---:R-:W-:Y:S05]  /*7590*/  @!P0 NANOSLEEP.SYNCS 0x989680 ;  /* 0x009896800000895d */ /* 0x004fea0003900000 */
[----:B------:R-:W2:Y:S02]  /*75a0*/  @!P0 SYNCS.PHASECHK.TRANS64 P0, [R0+URZ], R3 ;  /* 0x00000003000085a7 */ /* 0x000ea400080010ff */
[----:B--2---:R-:W-:Y:S05]  /*75b0*/  @!P0 BRA `(.L_x_117) ;  /* 0xfffffffc00f08947 */ /* 0x004fea000383ffff */
[----:B------:R-:W-:Y:S05]  /*75c0*/  BRA `(.L_x_118) ;  /* 0xffffffb000147947 */ /* 0x000fea000383ffff */
.L_x_42:
[----:B-1----:R1:W2:Y:S02]  /*75d0*/  SYNCS.PHASECHK.TRANS64.TRYWAIT P0, [R0+URZ+0xe0], R4 ;  /* 0x0000e004000075a7 */ /* 0x0022a400080011ff */
[----:B--2---:R-:W-:Y:S05]  /*75e0*/  @!P0 NANOSLEEP.SYNCS 0x989680 ;  /* 0x009896800000895d */ /* 0x004fea0003900000 */
[----:B------:R-:W2:Y:S02]  /*75f0*/  @!P0 SYNCS.PHASECHK.TRANS64 P0, [R0+URZ+0xe0], R4 ;  /* 0x0000e004000085a7 */ /* 0x000ea400080010ff */
[----:B--2---:R-:W-:Y:S05]  /*7600*/  @!P0 BRA `(.L_x_42) ;  /* 0xfffffffc00f08947 */ /* 0x004fea000383ffff */
[----:B------:R-:W-:Y:S05]  /*7610*/  BRA `(.L_x_119) ;  /* 0xffffffb000707947 */ /* 0x000fea000383ffff */
.L_x_43:
[----:B------:R-:W-:-:S07]  /*7620*/  MOV R0, UR5 ;  /* 0x0000000500007c02 */ /* 0x000fce0008000f00 */
.L_x_120:
[----:B-1----:R1:W2:Y:S02]  /*7630*/  SYNCS.PHASECHK.TRANS64.TRYWAIT P0, [R0+URZ+0x90], R5 ;  /* 0x00009005000075a7 */ /* 0x0022a400080011ff */
[----:B--2---:R-:W-:Y:S05]  /*7640*/  @!P0 NANOSLEEP.SYNCS 0x989680 ;  /* 0x009896800000895d */ /* 0x004fea0003900000 */
[----:B------:R-:W2:Y:S02]  /*7650*/  @!P0 SYNCS.PHASECHK.TRANS64 P0, [R0+URZ+0x90], R5 ;  /* 0x00009005000085a7 */ /* 0x000ea400080010ff */
[----:B--2---:R-:W-:Y:S05]  /*7660*/  @!P0 BRA `(.L_x_120) ;  /* 0xfffffffc00f08947 */ /* 0x004fea000383ffff */
[----:B------:R-:W-:Y:S05]  /*7670*/  BRA `(.L_x_121) ;  /* 0xffffffb000807947 */ /* 0x000fea000383ffff */
.L_x_44:
[----:B-1----:R1:W2:Y:S02]  /*7680*/  SYNCS.PHASECHK.TRANS64.TRYWAIT P1, [R0+URZ+0x80], R4 ;  /* 0x00008004000075a7 */ /* 0x0022a400080211ff */
[----:B--2---:R-:W-:Y:S05]  /*7690*/  @!P1 NANOSLEEP.SYNCS 0x989680 ;  /* 0x009896800000995d */ /* 0x004fea0003900000 */
[----:B------:R-:W2:Y:S02]  /*76a0*/  @!P1 SYNCS.PHASECHK.TRANS64 P1, [R0+URZ+0x80], R4 ;  /* 0x00008004000095a7 */ /* 0x000ea400080210ff */
[----:B--2---:R-:W-:Y:S05]  /*76b0*/  @!P1 BRA `(.L_x_44) ;  /* 0xfffffffc00f09947 */ /* 0x004fea000383ffff */
[----:B------:R-:W-:Y:S05]  /*76c0*/  BRA `(.L_x_122) ;  /* 0xffffffb000b07947 */ /* 0x000fea000383ffff */
.L_x_47:
[----:B------:R-:W-:-:S07]  /*76d0*/  MOV R0, UR5 ;  /* 0x0000000500007c02 */ /* 0x000fce0008000f00 */
.L_x_123:
[----:B-1----:R1:W2:Y:S02]  /*76e0*/  SYNCS.PHASECHK.TRANS64.TRYWAIT P0, [R0+URZ+0x90], R2 ;  /* 0x00009002000075a7 */ /* 0x0022a400080011ff */
[----:B--2---:R-:W-:Y:S05]  /*76f0*/  @!P0 NANOSLEEP.SYNCS 0x989680 ;  /* 0x009896800000895d */ /* 0x004fea0003900000 */
[----:B------:R-:W2:Y:S02]  /*7700*/  @!P0 SYNCS.PHASECHK.TRANS64 P0, [R0+URZ+0x90], R2 ;  /* 0x00009002000085a7 */ /* 0x000ea400080010ff */
[----:B--2---:R-:W-:Y:S05]  /*7710*/  @!P0 BRA `(.L_x_123) ;  /* 0xfffffffc00f08947 */ /* 0x004fea000383ffff */
[----:B------:R-:W-:Y:S05]  /*7720*/  BRA `(.L_x_46) ;  /* 0xffffffb400047947 */ /* 0x000fea000383ffff */
.L_x_54:
[----:B-1----:R1:W2:Y:S02]  /*7730*/  SYNCS.PHASECHK.TRANS64.TRYWAIT P1, [R0+URZ+0x80], R2 ;  /* 0x00008002000075a7 */ /* 0x0022a400080211ff */
[----:B--2---:R-:W-:Y:S05]  /*7740*/  @!P1 NANOSLEEP.SYNCS 0x989680 ;  /* 0x009896800000995d */ /* 0x004fea0003900000 */
[----:B------:R-:W2:Y:S02]  /*7750*/  @!P1 SYNCS.PHASECHK.TRANS64 P1, [R0+URZ+0x80], R2 ;  /* 0x00008002000095a7 */ /* 0x000ea400080210ff */
[----:B--2---:R-:W-:Y:S05]  /*7760*/  @!P1 BRA `(.L_x_54) ;  /* 0xfffffffc00f09947 */ /* 0x004fea000383ffff */
[----:B------:R-:W-:Y:S05]  /*7770*/  BRA `(.L_x_124) ;  /* 0xffffffb800947947 */ /* 0x000fea000383ffff */
.L_x_55:
[----:B------:R-:W-:-:S07]  /*7780*/  MOV R2, UR14 ;  /* 0x0000000e00027c02 */ /* 0x000fce0008000f00 */
.L_x_125:
[----:B-1----:R1:W2:Y:S02]  /*7790*/  SYNCS.PHASECHK.TRANS64.TRYWAIT P0, [R2+URZ+0xc0], R0 ;  /* 0x0000c000020075a7 */ /* 0x0022a400080011ff */
[----:B--2---:R-:W-:Y:S05]  /*77a0*/  @!P0 NANOSLEEP.SYNCS 0x989680 ;  /* 0x009896800000895d */ /* 0x004fea0003900000 */
[----:B------:R-:W2:Y:S02]  /*77b0*/  @!P0 SYNCS.PHASECHK.TRANS64 P0, [R2+URZ+0xc0], R0 ;  /* 0x0000c000020085a7 */ /* 0x000ea400080010ff */
[----:B--2---:R-:W-:Y:S05]  /*77c0*/  @!P0 BRA `(.L_x_125) ;  /* 0xfffffffc00f08947 */ /* 0x004fea000383ffff */
[----:B------:R-:W-:Y:S05]  /*77d0*/  BRA `(.L_x_126) ;  /* 0xffffffb800e07947 */ /* 0x000fea000383ffff */
.L_x_58:
[----:B------:R-:W-:Y:S07]  /*77e0*/  MOV R0, UR19 ;  /* 0x0000001300007c02 */ /* 0x000fee0008000f00 */
.L_x_127:
[----:B-1----:R1:W2:Y:S02]  /*77f0*/  SYNCS.PHASECHK.TRANS64.TRYWAIT P0, [R0+URZ], R2 ;  /* 0x00000002000075a7 */ /* 0x0022a400080011ff */
[----:B--2---:R-:W-:Y:S05]  /*7800*/  @!P0 NANOSLEEP.SYNCS 0x989680 ;  /* 0x009896800000895d */ /* 0x004fea0003900000 */
[----:B------:R-:W2:Y:S02]  /*7810*/  @!P0 SYNCS.PHASECHK.TRANS64 P0, [R0+URZ], R2 ;  /* 0x00000002000085a7 */ /* 0x000ea400080010ff */
[----:B--2---:R-:W-:Y:S05]  /*7820*/  @!P0 BRA `(.L_x_127) ;  /* 0xfffffffc00f08947 */ /* 0x004fea000383ffff */
[----:B------:R-:W-:Y:S05]  /*7830*/  BRA `(.L_x_57) ;  /* 0xffffffb800fc7947 */ /* 0x000fea000383ffff */
.L_x_61:
[----:B------:R-:W-:-:S07]  /*7840*/  MOV R0, UR5 ;  /* 0x0000000500007c02 */ /* 0x000fce0008000f00 */
.L_x_128:
[----:B--2---:R2:W3:Y:S02]  /*7850*/  SYNCS.PHASECHK.TRANS64.TRYWAIT P0, [R0+URZ], R2 ;  /* 0x00000002000075a7 */ /* 0x0044e400080011ff */
[----:B---3--:R-:W-:Y:S05]  /*7860*/  @!P0 NANOSLEEP.SYNCS 0x989680 ;  /* 0x009896800000895d */ /* 0x008fea0003900000 */
[----:B------:R-:W3:Y:S02]  /*7870*/  @!P0 SYNCS.PHASECHK.TRANS64 P0, [R0+URZ], R2 ;  /* 0x00000002000085a7 */ /* 0x000ee400080010ff */
[----:B---3--:R-:W-:Y:S05]  /*7880*/  @!P0 BRA `(.L_x_128) ;  /* 0xfffffffc00f08947 */ /* 0x008fea000383ffff */
[----:B------:R-:W-:Y:S05]  /*7890*/  BRA `(.L_x_129) ;  /* 0xffffffc000287947 */ /* 0x000fea000383ffff */
.L_x_62:
[----:B------:R-:W-:-:S07]  /*78a0*/  MOV R0, UR5 ;  /* 0x0000000500007c02 */ /* 0x000fce0008000f00 */
.L_x_130:
[----:B--2---:R2:W3:Y:S02]  /*78b0*/  SYNCS.PHASECHK.TRANS64.TRYWAIT P0, [R0+URZ], R3 ;  /* 0x00000003000075a7 */ /* 0x0044e400080011ff */
[----:B---3--:R-:W-:Y:S05]  /*78c0*/  @!P0 NANOSLEEP.SYNCS 0x989680 ;  /* 0x009896800000895d */ /* 0x008fea0003900000 */
[----:B------:R-:W3:Y:S02]  /*78d0*/  @!P0 SYNCS.PHASECHK.TRANS64 P0, [R0+URZ], R3 ;  /* 0x00000003000085a7 */ /* 0x000ee400080010ff */
[----:B---3--:R-:W-:Y:S05]  /*78e0*/  @!P0 BRA `(.L_x_130) ;  /* 0xfffffffc00f08947 */ /* 0x008fea000383ffff */
[----:B------:R-:W-:Y:S05]  /*78f0*/  BRA `(.L_x_131) ;  /* 0xffffffc000347947 */ /* 0x000fea000383ffff */
.L_x_63:
[----:B------:R-:W-:-:S07]  /*7900*/  MOV R0, UR5 ;  /* 0x0000000500007c02 */ /* 0x000fce0008000f00 */
.L_x_132:
[----:B--2---:R2:W3:Y:S02]  /*7910*/  SYNCS.PHASECHK.TRANS64.TRYWAIT P0, [R0+URZ], R3 ;  /* 0x00000003000075a7 */ /* 0x0044e400080011ff */
[----:B---3--:R-:W-:Y:S05]  /*7920*/  @!P0 NANOSLEEP.SYNCS 0x989680 ;  /* 0x009896800000895d */ /* 0x008fea0003900000 */
[----:B------:R-:W3:Y:S02]  /*7930*/  @!P0 SYNCS.PHASECHK.TRANS64 P0, [R0+URZ], R3 ;  /* 0x00000003000085a7 */ /* 0x000ee400080010ff */
[----:B---3--:R-:W-:Y:S05]  /*7940*/  @!P0 BRA `(.L_x_132) ;  /* 0xfffffffc00f08947 */ /* 0x008fea000383ffff */
[----:B------:R-:W-:Y:S05]  /*7950*/  BRA `(.L_x_133) ;  /* 0xffffffc000407947 */ /* 0x000fea000383ffff */
.L_x_64:
[----:B--2---:R-:W-:-:S07]  /*7960*/  MOV R0, UR6 ;  /* 0x0000000600007c02 */ /* 0x004fce0008000f00 */
.L_x_134:
[----:B--2---:R2:W3:Y:S02]  /*7970*/  SYNCS.PHASECHK.TRANS64.TRYWAIT P0, [R0+URZ], R2 ;  /* 0x00000002000075a7 */ /* 0x0044e400080011ff */
[----:B---3--:R-:W-:Y:S05]  /*7980*/  @!P0 NANOSLEEP.SYNCS 0x989680 ;  /* 0x009896800000895d */ /* 0x008fea0003900000 */
[----:B------:R-:W3:Y:S02]  /*7990*/  @!P0 SYNCS.PHASECHK.TRANS64 P0, [R0+URZ], R2 ;  /* 0x00000002000085a7 */ /* 0x000ee400080010ff */
[----:B---3--:R-:W-:Y:S05]  /*79a0*/  @!P0 BRA `(.L_x_134) ;  /* 0xfffffffc00f08947 */ /* 0x008fea000383ffff */
[----:B------:R-:W-:Y:S05]  /*79b0*/  BRA `(.L_x_135) ;  /* 0xffffffc0004c7947 */ /* 0x000fea000383ffff */
.L_x_69:
[----:B--2---:R2:W3:Y:S02]  /*79c0*/  SYNCS.PHASECHK.TRANS64.TRYWAIT P0, [R0+URZ+0x80], R2 ;  /* 0x00008002000075a7 */ /* 0x0044e400080011ff */
[----:B---3--:R-:W-:Y:S05]  /*79d0*/  @!P0 NANOSLEEP.SYNCS 0x989680 ;  /* 0x009896800000895d */ /* 0x008fea0003900000 */
[----:B------:R-:W3:Y:S02]  /*79e0*/  @!P0 SYNCS.PHASECHK.TRANS64 P0, [R0+URZ+0x80], R2 ;  /* 0x00008002000085a7 */ /* 0x000ee400080010ff */
[----:B---3--:R-:W-:Y:S05]  /*79f0*/  @!P0 BRA `(.L_x_69) ;  /* 0xfffffffc00f08947 */ /* 0x008fea000383ffff */
[----:B------:R-:W-:Y:S05]  /*7a00*/  BRA `(.L_x_136) ;  /* 0xffffffc400487947 */ /* 0x000fea000383ffff */
.L_x_72:
[----:B------:R-:W-:Y:S07]  /*7a10*/  MOV R0, UR4 ;  /* 0x0000000400007c02 */ /* 0x000fee0008000f00 */
.L_x_137:
[----:B--2---:R2:W3:Y:S02]  /*7a20*/  SYNCS.PHASECHK.TRANS64.TRYWAIT P0, [R0+URZ+0x78], R2 ;  /* 0x00007802000075a7 */ /* 0x0044e400080011ff */
[----:B---3--:R-:W-:Y:S05]  /*7a30*/  @!P0 NANOSLEEP.SYNCS 0x989680 ;  /* 0x009896800000895d */ /* 0x008fea0003900000 */
[----:B------:R-:W3:Y:S02]  /*7a40*/  @!P0 SYNCS.PHASECHK.TRANS64 P0, [R0+URZ+0x78], R2 ;  /* 0x00007802000085a7 */ /* 0x000ee400080010ff */
[----:B---3--:R-:W-:Y:S05]  /*7a50*/  @!P0 BRA `(.L_x_137) ;  /* 0xfffffffc00f08947 */ /* 0x008fea000383ffff */
[----:B------:R-:W-:Y:S05]  /*7a60*/  BRA `(.L_x_71) ;  /* 0xffffffc800307947 */ /* 0x000fea000383ffff */
.L_x_75:
[----:B------:R-:W-:Y:S07]  /*7a70*/  MOV R0, UR13 ;  /* 0x0000000d00007c02 */ /* 0x000fee0008000f00 */
.L_x_138:
[----:B-1----:R1:W2:Y:S02]  /*7a80*/  SYNCS.PHASECHK.TRANS64.TRYWAIT P3, [R0+URZ+0x60], R30 ;  /* 0x0000601e000075a7 */ /* 0x0022a400080611ff */
[----:B--2---:R-:W-:Y:S05]  /*7a90*/  @!P3 NANOSLEEP.SYNCS 0x989680 ;  /* 0x009896800000b95d */ /* 0x004fea0003900000 */
[----:B------:R-:W2:Y:S02]  /*7aa0*/  @!P3 SYNCS.PHASECHK.TRANS64 P3, [R0+URZ+0x60], R30 ;  /* 0x0000601e0000b5a7 */ /* 0x000ea400080610ff */
[----:B--2---:R-:W-:Y:S05]  /*7ab0*/  @!P3 BRA `(.L_x_138) ;  /* 0xfffffffc00f0b947 */ /* 0x004fea000383ffff */
[----:B------:R-:W-:Y:S05]  /*7ac0*/  BRA `(.L_x_139) ;  /* 0xffffffc800cc7947 */ /* 0x000fea000383ffff */
.L_x_77:
[----:B------:R-:W-:-:S07]  /*7ad0*/  MOV R0, UR4 ;  /* 0x0000000400007c02 */ /* 0x000fce0008000f00 */
.L_x_140:
[----:B-1----:R1:W2:Y:S02]  /*7ae0*/  SYNCS.PHASECHK.TRANS64.TRYWAIT P0, [R0+URZ], R2 ;  /* 0x00000002000075a7 */ /* 0x0022a400080011ff */
[----:B--2---:R-:W-:Y:S05]  /*7af0*/  @!P0 NANOSLEEP.SYNCS 0x989680 ;  /* 0x009896800000895d */ /* 0x004fea0003900000 */
[----:B------:R-:W2:Y:S02]  /*7b00*/  @!P0 SYNCS.PHASECHK.TRANS64 P0, [R0+URZ], R2 ;  /* 0x00000002000085a7 */ /* 0x000ea400080010ff */
[----:B--2---:R-:W-:Y:S05]  /*7b10*/  @!P0 BRA `(.L_x_140) ;  /* 0xfffffffc00f08947 */ /* 0x004fea000383ffff */
[----:B------:R-:W-:Y:S05]  /*7b20*/  BRA `(.L_x_141) ;  /* 0xffffffcc00d07947 */ /* 0x000fea000383ffff */
.L_x_79:
[----:B--2---:R2:W4:Y:S02]  /*7b30*/  SYNCS.PHASECHK.TRANS64.TRYWAIT P0, [R0+URZ+0x80], R2 ;  /* 0x00008002000075a7 */ /* 0x00452400080011ff */
[----:B----4-:R-:W-:Y:S05]  /*7b40*/  @!P0 NANOSLEEP.SYNCS 0x989680 ;  /* 0x009896800000895d */ /* 0x010fea0003900000 */
[----:B------:R-:W4:Y:S02]  /*7b50*/  @!P0 SYNCS.PHASECHK.TRANS64 P0, [R0+URZ+0x80], R2 ;  /* 0x00008002000085a7 */ /* 0x000f2400080010ff */
[----:B----4-:R-:W-:Y:S05]  /*7b60*/  @!P0 BRA `(.L_x_79) ;  /* 0xfffffffc00f08947 */ /* 0x010fea000383ffff */
[----:B------:R-:W-:Y:S05]  /*7b70*/  BRA `(.L_x_142) ;  /* 0xffffffd000b47947 */ /* 0x000fea000383ffff */
.L_x_89:
[----:B-1----:R1:W2:Y:S02]  /*7b80*/  SYNCS.PHASECHK.TRANS64.TRYWAIT P0, [R0+URZ+0x50], R2 ;  /* 0x00005002000075a7 */ /* 0x0022a400080011ff */
[----:B--2---:R-:W-:Y:S05]  /*7b90*/  @!P0 NANOSLEEP.SYNCS 0x989680 ;  /* 0x009896800000895d */ /* 0x004fea0003900000 */
[----:B------:R-:W2:Y:S02]  /*7ba0*/  @!P0 SYNCS.PHASECHK.TRANS64 P0, [R0+URZ+0x50], R2 ;  /* 0x00005002000085a7 */ /* 0x000ea400080010ff */
[----:B--2---:R-:W-:Y:S05]  /*7bb0*/  @!P0 BRA `(.L_x_89) ;  /* 0xfffffffc00f08947 */ /* 0x004fea000383ffff */
[----:B------:R-:W-:Y:S05]  /*7bc0*/  BRA `(.L_x_88) ;  /* 0xffffffdc008c7947 */ /* 0x000fea000383ffff */
.L_x_91:
[----:B-1----:R1:W4:Y:S02]  /*7bd0*/  SYNCS.PHASECHK.TRANS64.TRYWAIT P1, [R17+URZ+0xa0], R3 ;  /* 0x0000a003110075a7 */ /* 0x00232400080211ff */
[----:B----4-:R-:W-:Y:S05]  /*7be0*/  @!P1 NANOSLEEP.SYNCS 0x989680 ;  /* 0x009896800000995d */ /* 0x010fea0003900000 */
[----:B------:R-:W4:Y:S02]  /*7bf0*/  @!P1 SYNCS.PHASECHK.TRANS64 P1, [R17+URZ+0xa0], R3 ;  /* 0x0000a003110095a7 */ /* 0x000f2400080210ff */
[----:B----4-:R-:W-:Y:S05]  /*7c00*/  @!P1 BRA `(.L_x_91) ;  /* 0xfffffffc00f09947 */ /* 0x010fea000383ffff */
[----:B------:R-:W-:Y:S05]  /*7c10*/  BRA `(.L_x_90) ;  /* 0xffffffdc00fc7947 */ /* 0x000fea000383ffff */
        .weak           $__internal_0_$__cuda_sm10x_tcgen05_guardrail_trap_col_being_dealloced_not_returned_by_alloc
        .type           $__internal_0_$__cuda_sm10x_tcgen05_guardrail_trap_col_being_dealloced_not_returned_by_alloc,@function
        .size           $__internal_0_$__cuda_sm10x_tcgen05_guardrail_trap_col_being_dealloced_not_returned_by_alloc,($__internal_1_$__cuda_sm10x_tcgen05_guardrail_trap_phase_invalid_during_alloc - $__internal_0_$__cuda_sm10x_tcgen05_guardrail_trap_col_being_dealloced_not_returned_by_alloc)
$__internal_0_$__cuda_sm10x_tcgen05_guardrail_trap_col_being_dealloced_not_returned_by_alloc:
[----:B------:R-:W-:Y:S05]  /*7c20*/  BPT.TRAP 0x1 ;  /* 0x000000040000795c */ /* 0x000fea0000300000 */
[----:B------:R-:W-:-:S04]  /*7c30*/  HFMA2 R3, -RZ, RZ, 0, 0 ;  /* 0x00000000ff037431 */ /* 0x000fc800000001ff */
[----:B------:R-:W-:Y:S05]  /*7c40*/  RET.REL.NODEC R2 `(_ZN7cutlass13device_kernelINS_4gemm6kernel13GemmUniversalIN4cute5tupleIJiiiiEEENS1_10collective13CollectiveMmaINS1_35MainloopSm100TmaUmmaWarpSpecializedILi5ELi2ELi4ENS5_IJNS4_1CILi1EEESB_SB_EEEEENS5_IJNSA_ILi64EEENSA_ILi80EEENSA_ILi128EEEEEENS_6half_tENS5_IJlSB_lEEESI_SJ_NS4_8TiledMMAINS4_8MMA_AtomIJNS4_20SM100_MMA_F16BF16_SSISI_SI_fLi64ELi80ELNS4_4UMMA5MajorE0ELSO_0ELNSN_7ScaleInE0ELSP_0EEEEEENS4_6LayoutISC_NS5_IJNSA_ILi0EEEST_ST_EEEEENS5_IJNS4_10UnderscoreESW_SW_EEEEENS4_13SM90_TMA_LOADENS4_14ComposedLayoutINS4_7SwizzleILi3ELi4ELi3EEENS4_18smem_ptr_flag_bitsILi16EEENSS_INS5_IJNSA_ILi8EEESE_EEENS5_IJSE_SB_EEEEEEEvNS4_8identityESZ_S19_vS1A_EENS_8epilogue10collective18CollectiveEpilogueINS1C_23Sm100TmaWarpSpecializedILi2ELi1ELi40ELb1ELb0EEEJSH_NS5_IJNSS_ISE_SB_EENSS_ISF_SB_EEEEESI_SJ_SI_SJ_NS1C_6fusion15FusionCallbacksIS1G_NS1K_17LinearCombinationISI_fSI_fLNS_15FloatRoundStyleE2EEESH_S1J_JEEENS4_5SM1004TMEM4LOAD26SM100_TMEM_LOAD_16dp256b2xESZ_NS10_INS11_ILi1ELi4ELi3EEES14_NSS_INS5_IJS15_NSA_ILi16EEEEEENS5_IJS1V_SB_EEEEEEENS4_17SM75_U32x4_LDSM_NENS4_14SM90_TMA_STOREES1Z_NS4_17SM90_U32x4_STSM_NENS4_39AutoVectorizingCopyWithAssumedAlignmentILi128EEEEEEvvEEEEvNT_6ParamsE) ;  /* 0xffffff8002ec7950 */ /* 0x000fea0003c3ffff */
        .weak           $__internal_1_$__cuda_sm10x_tcgen05_guardrail_trap_phase_invalid_during_alloc
        .type           $__internal_1_$__cuda_sm10x_tcgen05_guardrail_trap_phase_invalid_during_alloc,@function
        .size           $__internal_1_$__cuda_sm10x_tcgen05_guardrail_trap_phase_invalid_during_alloc,($__internal_2_$__cuda_sm10x_tcgen05_guardrail_trap_unallocated_columns_being_dealloced - $__internal_1_$__cuda_sm10x_tcgen05_guardrail_trap_phase_invalid_during_alloc)
$__internal_1_$__cuda_sm10x_tcgen05_guardrail_trap_phase_invalid_during_alloc:
[----:B------:R-:W-:Y:S05]  /*7c50*/  BPT.TRAP 0x1 ;  /* 0x000000040000795c */ /* 0x000fea0000300000 */
[----:B------:R-:W-:-:S04]  /*7c60*/  MOV R3, 0x0 ;  /* 0x0000000000037802 */ /* 0x000fc80000000f00 */
[----:B------:R-:W-:Y:S05]  /*7c70*/  RET.REL.NODEC R2 `(_ZN7cutlass13device_kernelINS_4gemm6kernel13GemmUniversalIN4cute5tupleIJiiiiEEENS1_10collective13CollectiveMmaINS1_35MainloopSm100TmaUmmaWarpSpecializedILi5ELi2ELi4ENS5_IJNS4_1CILi1EEESB_SB_EEEEENS5_IJNSA_ILi64EEENSA_ILi80EEENSA_ILi128EEEEEENS_6half_tENS5_IJlSB_lEEESI_SJ_NS4_8TiledMMAINS4_8MMA_AtomIJNS4_20SM100_MMA_F16BF16_SSISI_SI_fLi64ELi80ELNS4_4UMMA5MajorE0ELSO_0ELNSN_7ScaleInE0ELSP_0EEEEEENS4_6LayoutISC_NS5_IJNSA_ILi0EEEST_ST_EEEEENS5_IJNS4_10UnderscoreESW_SW_EEEEENS4_13SM90_TMA_LOADENS4_14ComposedLayoutINS4_7SwizzleILi3ELi4ELi3EEENS4_18smem_ptr_flag_bitsILi16EEENSS_INS5_IJNSA_ILi8EEESE_EEENS5_IJSE_SB_EEEEEEEvNS4_8identityESZ_S19_vS1A_EENS_8epilogue10collective18CollectiveEpilogueINS1C_23Sm100TmaWarpSpecializedILi2ELi1ELi40ELb1ELb0EEEJSH_NS5_IJNSS_ISE_SB_EENSS_ISF_SB_EEEEESI_SJ_SI_SJ_NS1C_6fusion15FusionCallbacksIS1G_NS1K_17LinearCombinationISI_fSI_fLNS_15FloatRoundStyleE2EEESH_S1J_JEEENS4_5SM1004TMEM4LOAD26SM100_TMEM_LOAD_16dp256b2xESZ_NS10_INS11_ILi1ELi4ELi3EEES14_NSS_INS5_IJS15_NSA_ILi16EEEEEENS5_IJS1V_SB_EEEEEEENS4_17SM75_U32x4_LDSM_NENS4_14SM90_TMA_STOREES1Z_NS4_17SM90_U32x4_STSM_NENS4_39AutoVectorizingCopyWithAssumedAlignmentILi128EEEEEEvvEEEEvNT_6ParamsE) ;  /* 0xffffff8002e07950 */ /* 0x000fea0003c3ffff */
        .weak           $__internal_2_$__cuda_sm10x_tcgen05_guardrail_trap_unallocated_columns_being_dealloced
        .type           $__internal_2_$__cuda_sm10x_tcgen05_guardrail_trap_unallocated_columns_being_dealloced,@function
        .size           $__internal_2_$__cuda_sm10x_tcgen05_guardrail_trap_unallocated_columns_being_dealloced,(.L_x_144 - $__internal_2_$__cuda_sm10x_tcgen05_guardrail_trap_unallocated_columns_being_dealloced)
$__internal_2_$__cuda_sm10x_tcgen05_guardrail_trap_unallocated_columns_being_dealloced:
[----:B------:R-:W-:Y:S05]  /*7c80*/  BPT.TRAP 0x1 ;  /* 0x000000040000795c */ /* 0x000fea0000300000 */
[----:B------:R-:W-:-:S04]  /*7c90*/  HFMA2 R3, -RZ, RZ, 0, 0 ;  /* 0x00000000ff037431 */ /* 0x000fc800000001ff */
[----:B------:R-:W-:Y:S05]  /*7ca0*/  RET.REL.NODEC R2 `(_ZN7cutlass13device_kernelINS_4gemm6kernel13GemmUniversalIN4cute5tupleIJiiiiEEENS1_10collective13CollectiveMmaINS1_35MainloopSm100TmaUmmaWarpSpecializedILi5ELi2ELi4ENS5_IJNS4_1CILi1EEESB_SB_EEEEENS5_IJNSA_ILi64EEENSA_ILi80EEENSA_ILi128EEEEEENS_6half_tENS5_IJlSB_lEEESI_SJ_NS4_8TiledMMAINS4_8MMA_AtomIJNS4_20SM100_MMA_F16BF16_SSISI_SI_fLi64ELi80ELNS4_4UMMA5MajorE0ELSO_0ELNSN_7ScaleInE0ELSP_0EEEEEENS4_6LayoutISC_NS5_IJNSA_ILi0EEEST_ST_EEEEENS5_IJNS4_10UnderscoreESW_SW_EEEEENS4_13SM90_TMA_LOADENS4_14ComposedLayoutINS4_7SwizzleILi3ELi4ELi3EEENS4_18smem_ptr_flag_bitsILi16EEENSS_INS5_IJNSA_ILi8EEESE_EEENS5_IJSE_SB_EEEEEEEvNS4_8identityESZ_S19_vS1A_EENS_8epilogue10collective18CollectiveEpilogueINS1C_23Sm100TmaWarpSpecializedILi2ELi1ELi40ELb1ELb0EEEJSH_NS5_IJNSS_ISE_SB_EENSS_ISF_SB_EEEEESI_SJ_SI_SJ_NS1C_6fusion15FusionCallbacksIS1G_NS1K_17LinearCombinationISI_fSI_fLNS_15FloatRoundStyleE2EEESH_S1J_JEEENS4_5SM1004TMEM4LOAD26SM100_TMEM_LOAD_16dp256b2xESZ_NS10_INS11_ILi1ELi4ELi3EEES14_NSS_INS5_IJS15_NSA_ILi16EEEEEENS5_IJS1V_SB_EEEEEEENS4_17SM75_U32x4_LDSM_NENS4_14SM90_TMA_STOREES1Z_NS4_17SM90_U32x4_STSM_NENS4_39AutoVectorizingCopyWithAssumedAlignmentILi128EEEEEEvvEEEEvNT_6ParamsE) ;  /* 0xffffff8002d47950 */ /* 0x000fea0003c3ffff */
.L_x_143:
[----:B------:R-:W-:-:S00]  /*7cb0*/  BRA `(.L_x_143) ;  /* 0xfffffffc00fc7947 */ /* 0x000fc0000383ffff */
[----:B------:R-:W-:-:S00]  /*7cc0*/  NOP ;  /* 0x0000000000007918 */ /* 0x000fc00000000000 */
        /* <DEDUP_REMOVED lines=11> */
.L_x_144:


//--------------------- .nv.global.init           --------------------------
	.section	.nv.global.init,"aw",@progbits
.nv.global.init:
	.type		$str$27,@object
	.size		$str$27,($str$28 - $str$27)
$str$27:
        /*0000*/ 	.byte	0x28, 0x61, 0x64, 0x64, 0x72, 0x65, 0x73, 0x73, 0x20, 0x26, 0x20, 0x6d, 0x61, 0x73, 0x6b, 0x29
        /*0010*/ 	.byte	0x20, 0x3d, 0x3d, 0x20, 0x30, 0x00
	.type		$str$28,@object
	.size		$str$28,($str$26 - $str$28)
$str$28:
        /*0016*/ 	.byte	0x2f, 0x74, 0x6d, 0x70, 0x2f, 0x63, 0x75, 0x74, 0x6c, 0x61, 0x73, 0x73, 0x5f, 0x73, 0x77, 0x65
        /*0026*/ 	.byte	0x65, 0x70, 0x5f, 0x73, 0x72, 0x63, 0x2f, 0x69, 0x6e, 0x63, 0x6c, 0x75, 0x64, 0x65, 0x2f, 0x63
        /*0036*/ 	.byte	0x75, 0x74, 0x65, 0x2f, 0x70, 0x6f, 0x69, 0x6e, 0x74, 0x65, 0x72, 0x5f, 0x66, 0x6c, 0x61, 0x67
        /*0046*/ 	.byte	0x67, 0x65, 0x64, 0x2e, 0x68, 0x70, 0x70, 0x00
	.type		$str$26,@object
	.size		$str$26,($str$25 - $str$26)
$str$26:
        /*004e*/ 	.byte	0x2f, 0x74, 0x6d, 0x70, 0x2f, 0x63, 0x75, 0x74, 0x6c, 0x61, 0x73, 0x73, 0x5f, 0x73, 0x77, 0x65
        /*005e*/ 	.byte	0x65, 0x70, 0x5f, 0x73, 0x72, 0x63, 0x2f, 0x69, 0x6e, 0x63, 0x6c, 0x75, 0x64, 0x65, 0x2f, 0x63
        /*006e*/ 	.byte	0x75, 0x74, 0x65, 0x2f, 0x61, 0x74, 0x6f, 0x6d, 0x2f, 0x63, 0x6f, 0x70, 0x79, 0x5f, 0x74, 0x72
        /*007e*/ 	.byte	0x61, 0x69, 0x74, 0x73, 0x5f, 0x73, 0x6d, 0x31, 0x30, 0x30, 0x2e, 0x68, 0x70, 0x70, 0x00
	.type		$str$25,@object
	.size		$str$25,(__unnamed_1 - $str$25)
$str$25:
        /*008d*/ 	.byte	0x28, 0x28, 0x75, 0x69, 0x6e, 0x74, 0x33, 0x32, 0x5f, 0x74, 0x28, 0x74, 0x68, 0x72, 0x65, 0x61
        /*009d*/ 	.byte	0x64, 0x49, 0x64, 0x78, 0x2e, 0x78, 0x29, 0x20, 0x2f, 0x20, 0x33, 0x32, 0x29, 0x20, 0x25, 0x20
        /*00ad*/ 	.byte	0x34, 0x29, 0x20, 0x3d, 0x3d, 0x20, 0x28, 0x28, 0x28, 0x74, 0x6d, 0x65, 0x6d, 0x5f, 0x61, 0x64
        /*00bd*/ 	.byte	0x64, 0x72, 0x20, 0x3e, 0x3e, 0x20, 0x31, 0x36, 0x29, 0x20, 0x2f, 0x20, 0x33, 0x32, 0x29, 0x20
        /*00cd*/ 	.byte	0x25, 0x20, 0x34, 0x29, 0x00
	.type		__unnamed_1,@object
	.size		__unnamed_1,(__unnamed_2 - __unnamed_1)
__unnamed_1:
        /*00d2*/ 	.byte	0x61, 0x75, 0x74, 0x6f, 0x20, 0x63, 0x75, 0x74, 0x65, 0x3a, 0x3a, 0x61, 0x73, 0x5f, 0x70, 0x6f
        /* <DEDUP_REMOVED lines=24> */
        /*0262*/ 	.byte	0x32, 0x30, 0x3e, 0x3e, 0x3e, 0x3e, 0x5d, 0x00
	.type		__unnamed_2,@object
	.size		__unnamed_2,(.L_2 - __unnamed_2)
__unnamed_2:
        /* <DEDUP_REMOVED lines=42> */
        /*050a*/ 	.byte	0x3e, 0x5d, 0x00
.L_2:


//--------------------- .nv.shared._ZN7cutlass13device_kernelINS_4gemm6kernel13GemmUniversalIN4cute5tupleIJiiiiEEENS1_10collective13CollectiveMmaINS1_35MainloopSm100TmaUmmaWarpSpecializedILi5ELi2ELi4ENS5_IJNS4_1CILi1EEESB_SB_EEEEENS5_IJNSA_ILi64EEENSA_ILi80EEENSA_ILi128EEEEEENS_6half_tENS5_IJlSB_lEEESI_SJ_NS4_8TiledMMAINS4_8MMA_AtomIJNS4_20SM100_MMA_F16BF16_SSISI_SI_fLi64ELi80ELNS4_4UMMA5MajorE0ELSO_0ELNSN_7ScaleInE0ELSP_0EEEEEENS4_6LayoutISC_NS5_IJNSA_ILi0EEEST_ST_EEEEENS5_IJNS4_10UnderscoreESW_SW_EEEEENS4_13SM90_TMA_LOADENS4_14ComposedLayoutINS4_7SwizzleILi3ELi4ELi3EEENS4_18smem_ptr_flag_bitsILi16EEENSS_INS5_IJNSA_ILi8EEESE_EEENS5_IJSE_SB_EEEEEEEvNS4_8identityESZ_S19_vS1A_EENS_8epilogue10collective18CollectiveEpilogueINS1C_23Sm100TmaWarpSpecializedILi2ELi1ELi40ELb1ELb0EEEJSH_NS5_IJNSS_ISE_SB_EENSS_ISF_SB_EEEEESI_SJ_SI_SJ_NS1C_6fusion15FusionCallbacksIS1G_NS1K_17LinearCombinationISI_fSI_fLNS_15FloatRoundStyleE2EEESH_S1J_JEEENS4_5SM1004TMEM4LOAD26SM100_TMEM_LOAD_16dp256b2xESZ_NS10_INS11_ILi1ELi4ELi3EEES14_NSS_INS5_IJS15_NSA_ILi16EEEEEENS5_IJS1V_SB_EEEEEEENS4_17SM75_U32x4_LDSM_NENS4_14SM90_TMA_STOREES1Z_NS4_17SM90_U32x4_STSM_NENS4_39AutoVectorizingCopyWithAssumedAlignmentILi128EEEEEEvvEEEEvNT_6ParamsE --------------------------
	.section	.nv.shared._ZN7cutlass13device_kernelINS_4gemm6kernel13GemmUniversalIN4cute5tupleIJiiiiEEENS1_10collective13CollectiveMmaINS1_35MainloopSm100TmaUmmaWarpSpecializedILi5ELi2ELi4ENS5_IJNS4_1CILi1EEESB_SB_EEEEENS5_IJNSA_ILi64EEENSA_ILi80EEENSA_ILi128EEEEEENS_6half_tENS5_IJlSB_lEEESI_SJ_NS4_8TiledMMAINS4_8MMA_AtomIJNS4_20SM100_MMA_F16BF16_SSISI_SI_fLi64ELi80ELNS4_4UMMA5MajorE0ELSO_0ELNSN_7ScaleInE0ELSP_0EEEEEENS4_6LayoutISC_NS5_IJNSA_ILi0EEEST_ST_EEEEENS5_IJNS4_10UnderscoreESW_SW_EEEEENS4_13SM90_TMA_LOADENS4_14ComposedLayoutINS4_7SwizzleILi3ELi4ELi3EEENS4_18smem_ptr_flag_bitsILi16EEENSS_INS5_IJNSA_ILi8EEESE_EEENS5_IJSE_SB_EEEEEEEvNS4_8identityESZ_S19_vS1A_EENS_8epilogue10collective18CollectiveEpilogueINS1C_23Sm100TmaWarpSpecializedILi2ELi1ELi40ELb1ELb0EEEJSH_NS5_IJNSS_ISE_SB_EENSS_ISF_SB_EEEEESI_SJ_SI_SJ_NS1C_6fusion15FusionCallbacksIS1G_NS1K_17LinearCombinationISI_fSI_fLNS_15FloatRoundStyleE2EEESH_S1J_JEEENS4_5SM1004TMEM4LOAD26SM100_TMEM_LOAD_16dp256b2xESZ_NS10_INS11_ILi1ELi4ELi3EEES14_NSS_INS5_IJS15_NSA_ILi16EEEEEENS5_IJS1V_SB_EEEEEEENS4_17SM75_U32x4_LDSM_NENS4_14SM90_TMA_STOREES1Z_NS4_17SM90_U32x4_STSM_NENS4_39AutoVectorizingCopyWithAssumedAlignmentILi128EEEEEEvvEEEEvNT_6ParamsE,"aw",@nobits
	.sectionflags	@""
	.align	16
	.zero		1024


//--------------------- .nv.shared.reserved.0     --------------------------
	.section	.nv.shared.reserved.0,"aw",@nobits
	.weak		__nv_reservedSMEM_offset_0_alias
	.size		__nv_reservedSMEM_offset_0_alias, 0, 64
	.other		__nv_reservedSMEM_offset_0_alias,@"STO_CUDA_RESERVED_SHARED STV_DEFAULT"
__nv_reservedSMEM_offset_0_alias:
	.zero		0
.nv.shared.reserved.0:
	.zero		64
	.weak		__nv_reservedSMEM_tcgen05_partition
	.type		__nv_reservedSMEM_tcgen05_partition,@object
	.size		__nv_reservedSMEM_tcgen05_partition,(.L_0 - __nv_reservedSMEM_tcgen05_partition)
__nv_reservedSMEM_tcgen05_partition:
	.zero		32
.L_0:


//--------------------- .nv.global                --------------------------
	.section	.nv.global,"aw",@nobits
.nv.global:
	.type		_ZN40_INTERNAL_f57ac5f9_4_k_cu_7f8dcf45_111434cute1_E,@object
	.size		_ZN40_INTERNAL_f57ac5f9_4_k_cu_7f8dcf45_111434cute1_E,(_ZN40_INTERNAL_f57ac5f9_4_k_cu_7f8dcf45_111434cuda3std3__45__cpo6cbeginE - _ZN40_INTERNAL_f57ac5f9_4_k_cu_7f8dcf45_111434cute1_E)
_ZN40_INTERNAL_f57ac5f9_4_k_cu_7f8dcf45_111434cute1_E:
	.zero		1
	.type		_ZN40_INTERNAL_f57ac5f9_4_k_cu_7f8dcf45_111434cuda3std3__45__cpo6cbeginE,@object
	.size		_ZN40_INTERNAL_f57ac5f9_4_k_cu_7f8dcf45_111434cuda3std3__45__cpo6cbeginE,(_ZN40_INTERNAL_f57ac5f9_4_k_cu_7f8dcf45_111434cuda3std3__48in_placeE - _ZN40_INTERNAL_f57ac5f9_4_k_cu_7f8dcf45_111434cuda3std3__45__cpo6cbeginE)
_ZN40_INTERNAL_f57ac5f9_4_k_cu_7f8dcf45_111434cuda3std3__45__cpo6cbeginE:
	.zero		1
	.type		_ZN40_INTERNAL_f57ac5f9_4_k_cu_7f8dcf45_111434cuda3std3__48in_placeE,@object
	.size		_ZN40_INTERNAL_f57ac5f9_4_k_cu_7f8dcf45_111434cuda3std3__48in_placeE,(_ZN40_INTERNAL_f57ac5f9_4_k_cu_7f8dcf45_111434cuda3std6ranges3__45__cpo9iter_moveE - _ZN40_INTERNAL_f57ac5f9_4_k_cu_7f8dcf45_111434cuda3std3__48in_placeE)
_ZN40_INTERNAL_f57ac5f9_4_k_cu_7f8dcf45_111434cuda3std3__48in_placeE:
	.zero		1
	.type		_ZN40_INTERNAL_f57ac5f9_4_k_cu_7f8dcf45_111434cuda3std6ranges3__45__cpo9iter_moveE,@object
	.size		_ZN40_INTERNAL_f57ac5f9_4_k_cu_7f8dcf45_111434cuda3std6ranges3__45__cpo9iter_moveE,(_ZN40_INTERNAL_f57ac5f9_4_k_cu_7f8dcf45_111434cuda3std3__45__cpo5beginE - _ZN40_INTERNAL_f57ac5f9_4_k_cu_7f8dcf45_111434cuda3std6ranges3__45__cpo9iter_moveE)
_ZN40_INTERNAL_f57ac5f9_4_k_cu_7f8dcf45_111434cuda3std6ranges3__45__cpo9iter_moveE:
	.zero		1
	.type		_ZN40_INTERNAL_f57ac5f9_4_k_cu_7f8dcf45_111434cuda3std3__45__cpo5beginE,@object
	.size		_ZN40_INTERNAL_f57ac5f9_4_k_cu_7f8dcf45_111434cuda3std3__45__cpo5beginE,(_ZN40_INTERNAL_f57ac5f9_4_k_cu_7f8dcf45_111434cuda3std3__442_GLOBAL__N__f57ac5f9_4_k_cu_7f8dcf45_111436ignoreE - _ZN40_INTERNAL_f57ac5f9_4_k_cu_7f8dcf45_111434cuda3std3__45__cpo5beginE)
_ZN40_INTERNAL_f57ac5f9_4_k_cu_7f8dcf45_111434cuda3std3__45__cpo5beginE:
	.zero		1
	.type		_ZN40_INTERNAL_f57ac5f9_4_k_cu_7f8dcf45_111434cuda3std3__442_GLOBAL__N__f57ac5f9_4_k_cu_7f8dcf45_111436ignoreE,@object
	.size		_ZN40_INTERNAL_f57ac5f9_4_k_cu_7f8dcf45_111434cuda3std3__442_GLOBAL__N__f57ac5f9_4_k_cu_7f8dcf45_111436ignoreE,(_ZN40_INTERNAL_f57ac5f9_4_k_cu_7f8dcf45_111434cute7productE - _ZN40_INTERNAL_f57ac5f9_4_k_cu_7f8dcf45_111434cuda3std3__442_GLOBAL__N__f57ac5f9_4_k_cu_7f8dcf45_111436ignoreE)
_ZN40_INTERNAL_f57ac5f9_4_k_cu_7f8dcf45_111434cuda3std3__442_GLOBAL__N__f57ac5f9_4_k_cu_7f8dcf45_111436ignoreE:
	.zero		1
	.type		_ZN40_INTERNAL_f57ac5f9_4_k_cu_7f8dcf45_111434cute7productE,@object
	.size		_ZN40_INTERNAL_f57ac5f9_4_k_cu_7f8dcf45_111434cute7productE,(_ZN40_INTERNAL_f57ac5f9_4_k_cu_7f8dcf45_111434cuda3std3__45__cpo3endE - _ZN40_INTERNAL_f57ac5f9_4_k_cu_7f8dcf45_111434cute7productE)
_ZN40_INTERNAL_f57ac5f9_4_k_cu_7f8dcf45_111434cute7productE:
	.zero		1
	.type		_ZN40_INTERNAL_f57ac5f9_4_k_cu_7f8dcf45_111434cuda3std3__45__cpo3endE,@object
	.size		_ZN40_INTERNAL_f57ac5f9_4_k_cu_7f8dcf45_111434cuda3std3__45__cpo3endE,(_ZN40_INTERNAL_f57ac5f9_4_k_cu_7f8dcf45_111434cuda3std3__419piecewise_constructE - _ZN40_INTERNAL_f57ac5f9_4_k_cu_7f8dcf45_111434cuda3std3__45__cpo3endE)
_ZN40_INTERNAL_f57ac5f9_4_k_cu_7f8dcf45_111434cuda3std3__45__cpo3endE:
	.zero		1
	.type		_ZN40_INTERNAL_f57ac5f9_4_k_cu_7f8dcf45_111434cuda3std3__419piecewise_constructE,@object
	.size		_ZN40_INTERNAL_f57ac5f9_4_k_cu_7f8dcf45_111434cuda3std3__419piecewise_constructE,(_ZN40_INTERNAL_f57ac5f9_4_k_cu_7f8dcf45_111434cuda3std3__45__cpo4cendE - _ZN40_INTERNAL_f57ac5f9_4_k_cu_7f8dcf45_111434cuda3std3__419piecewise_constructE)
_ZN40_INTERNAL_f57ac5f9_4_k_cu_7f8dcf45_111434cuda3std3__419piecewise_constructE:
	.zero		1
	.type		_ZN40_INTERNAL_f57ac5f9_4_k_cu_7f8dcf45_111434cuda3std3__45__cpo4cendE,@object
	.size		_ZN40_INTERNAL_f57ac5f9_4_k_cu_7f8dcf45_111434cuda3std3__45__cpo4cendE,(_ZN40_INTERNAL_f57ac5f9_4_k_cu_7f8dcf45_111434cuda3std6ranges3__45__cpo4swapE - _ZN40_INTERNAL_f57ac5f9_4_k_cu_7f8dcf45_111434cuda3std3__45__cpo4cendE)
_ZN40_INTERNAL_f57ac5f9_4_k_cu_7f8dcf45_111434cuda3std3__45__cpo4cendE:
	.zero		1
	.type		_ZN40_INTERNAL_f57ac5f9_4_k_cu_7f8dcf45_111434cuda3std6ranges3__45__cpo4swapE,@object
	.size		_ZN40_INTERNAL_f57ac5f9_4_k_cu_7f8dcf45_111434cuda3std6ranges3__45__cpo4swapE,(.L_10 - _ZN40_INTERNAL_f57ac5f9_4_k_cu_7f8dcf45_111434cuda3std6ranges3__45__cpo4swapE)
_ZN40_INTERNAL_f57ac5f9_4_k_cu_7f8dcf45_111434cuda3std6ranges3__45__cpo4swapE:
	.zero		1
.L_10:


//--------------------- .nv.constant0._ZN7cutlass13device_kernelINS_4gemm6kernel13GemmUniversalIN4cute5tupleIJiiiiEEENS1_10collective13CollectiveMmaINS1_35MainloopSm100TmaUmmaWarpSpecializedILi5ELi2ELi4ENS5_IJNS4_1CILi1EEESB_SB_EEEEENS5_IJNSA_ILi64EEENSA_ILi80EEENSA_ILi128EEEEEENS_6half_tENS5_IJlSB_lEEESI_SJ_NS4_8TiledMMAINS4_8MMA_AtomIJNS4_20SM100_MMA_F16BF16_SSISI_SI_fLi64ELi80ELNS4_4UMMA5MajorE0ELSO_0ELNSN_7ScaleInE0ELSP_0EEEEEENS4_6LayoutISC_NS5_IJNSA_ILi0EEEST_ST_EEEEENS5_IJNS4_10UnderscoreESW_SW_EEEEENS4_13SM90_TMA_LOADENS4_14ComposedLayoutINS4_7SwizzleILi3ELi4ELi3EEENS4_18smem_ptr_flag_bitsILi16EEENSS_INS5_IJNSA_ILi8EEESE_EEENS5_IJSE_SB_EEEEEEEvNS4_8identityESZ_S19_vS1A_EENS_8epilogue10collective18CollectiveEpilogueINS1C_23Sm100TmaWarpSpecializedILi2ELi1ELi40ELb1ELb0EEEJSH_NS5_IJNSS_ISE_SB_EENSS_ISF_SB_EEEEESI_SJ_SI_SJ_NS1C_6fusion15FusionCallbacksIS1G_NS1K_17LinearCombinationISI_fSI_fLNS_15FloatRoundStyleE2EEESH_S1J_JEEENS4_5SM1004TMEM4LOAD26SM100_TMEM_LOAD_16dp256b2xESZ_NS10_INS11_ILi1ELi4ELi3EEES14_NSS_INS5_IJS15_NSA_ILi16EEEEEENS5_IJS1V_SB_EEEEEEENS4_17SM75_U32x4_LDSM_NENS4_14SM90_TMA_STOREES1Z_NS4_17SM90_U32x4_STSM_NENS4_39AutoVectorizingCopyWithAssumedAlignmentILi128EEEEEEvvEEEEvNT_6ParamsE --------------------------
	.section	.nv.constant0._ZN7cutlass13device_kernelINS_4gemm6kernel13GemmUniversalIN4cute5tupleIJiiiiEEENS1_10collective13CollectiveMmaINS1_35MainloopSm100TmaUmmaWarpSpecializedILi5ELi2ELi4ENS5_IJNS4_1CILi1EEESB_SB_EEEEENS5_IJNSA_ILi64EEENSA_ILi80EEENSA_ILi128EEEEEENS_6half_tENS5_IJlSB_lEEESI_SJ_NS4_8TiledMMAINS4_8MMA_AtomIJNS4_20SM100_MMA_F16BF16_SSISI_SI_fLi64ELi80ELNS4_4UMMA5MajorE0ELSO_0ELNSN_7ScaleInE0ELSP_0EEEEEENS4_6LayoutISC_NS5_IJNSA_ILi0EEEST_ST_EEEEENS5_IJNS4_10UnderscoreESW_SW_EEEEENS4_13SM90_TMA_LOADENS4_14ComposedLayoutINS4_7SwizzleILi3ELi4ELi3EEENS4_18smem_ptr_flag_bitsILi16EEENSS_INS5_IJNSA_ILi8EEESE_EEENS5_IJSE_SB_EEEEEEEvNS4_8identityESZ_S19_vS1A_EENS_8epilogue10collective18CollectiveEpilogueINS1C_23Sm100TmaWarpSpecializedILi2ELi1ELi40ELb1ELb0EEEJSH_NS5_IJNSS_ISE_SB_EENSS_ISF_SB_EEEEESI_SJ_SI_SJ_NS1C_6fusion15FusionCallbacksIS1G_NS1K_17LinearCombinationISI_fSI_fLNS_15FloatRoundStyleE2EEESH_S1J_JEEENS4_5SM1004TMEM4LOAD26SM100_TMEM_LOAD_16dp256b2xESZ_NS10_INS11_ILi1ELi4ELi3EEES14_NSS_INS5_IJS15_NSA_ILi16EEEEEENS5_IJS1V_SB_EEEEEEENS4_17SM75_U32x4_LDSM_NENS4_14SM90_TMA_STOREES1Z_NS4_17SM90_U32x4_STSM_NENS4_39AutoVectorizingCopyWithAssumedAlignmentILi128EEEEEEvvEEEEvNT_6ParamsE,"a",@progbits
	.sectionflags	@""
	.align	4
.nv.constant0._ZN7cutlass13device_kernelINS_4gemm6kernel13GemmUniversalIN4cute5tupleIJiiiiEEENS1_10collective13CollectiveMmaINS1_35MainloopSm100TmaUmmaWarpSpecializedILi5ELi2ELi4ENS5_IJNS4_1CILi1EEESB_SB_EEEEENS5_IJNSA_ILi64EEENSA_ILi80EEENSA_ILi128EEEEEENS_6half_tENS5_IJlSB_lEEESI_SJ_NS4_8TiledMMAINS4_8MMA_AtomIJNS4_20SM100_MMA_F16BF16_SSISI_SI_fLi64ELi80ELNS4_4UMMA5MajorE0ELSO_0ELNSN_7ScaleInE0ELSP_0EEEEEENS4_6LayoutISC_NS5_IJNSA_ILi0EEEST_ST_EEEEENS5_IJNS4_10UnderscoreESW_SW_EEEEENS4_13SM90_TMA_LOADENS4_14ComposedLayoutINS4_7SwizzleILi3ELi4ELi3EEENS4_18smem_ptr_flag_bitsILi16EEENSS_INS5_IJNSA_ILi8EEESE_EEENS5_IJSE_SB_EEEEEEEvNS4_8identityESZ_S19_vS1A_EENS_8epilogue10collective18CollectiveEpilogueINS1C_23Sm100TmaWarpSpecializedILi2ELi1ELi40ELb1ELb0EEEJSH_NS5_IJNSS_ISE_SB_EENSS_ISF_SB_EEEEESI_SJ_SI_SJ_NS1C_6fusion15FusionCallbacksIS1G_NS1K_17LinearCombinationISI_fSI_fLNS_15FloatRoundStyleE2EEESH_S1J_JEEENS4_5SM1004TMEM4LOAD26SM100_TMEM_LOAD_16dp256b2xESZ_NS10_INS11_ILi1ELi4ELi3EEES14_NSS_INS5_IJS15_NSA_ILi16EEEEEENS5_IJS1V_SB_EEEEEEENS4_17SM75_U32x4_LDSM_NENS4_14SM90_TMA_STOREES1Z_NS4_17SM90_U32x4_STSM_NENS4_39AutoVectorizingCopyWithAssumedAlignmentILi128EEEEEEvvEEEEvNT_6ParamsE:
	.zero		2944


//--------------------- SYMBOLS --------------------------

	.type		.nv.reservedSmem.offset0,@object
	.size		.nv.reservedSmem.offset0,0x4
	.type		.nv.reservedSmem.cap,@object
	.size		.nv.reservedSmem.cap,0x4
	.type		__assertfail,@function
